//
// Generated by NVIDIA NVVM Compiler
//
// Compiler Build ID: CL-36424714
// Cuda compilation tools, release 13.0, V13.0.88
// Based on NVVM 20.0.0
//

.version 9.0
.target sm_100
.address_size 64

	// .globl	_Z6jacobiPfS_S_S_ii

.visible .entry _Z6jacobiPfS_S_S_ii(
	.param .u64 .ptr .align 1 _Z6jacobiPfS_S_S_ii_param_0,
	.param .u64 .ptr .align 1 _Z6jacobiPfS_S_S_ii_param_1,
	.param .u64 .ptr .align 1 _Z6jacobiPfS_S_S_ii_param_2,
	.param .u64 .ptr .align 1 _Z6jacobiPfS_S_S_ii_param_3,
	.param .u32 _Z6jacobiPfS_S_S_ii_param_4,
	.param .u32 _Z6jacobiPfS_S_S_ii_param_5
)
{
	.reg .pred 	%p<25>;
	.reg .b32 	%r<43>;
	.reg .b32 	%f<100>;
	.reg .b64 	%rd<48>;

	ld.param.u64 	%rd14, [_Z6jacobiPfS_S_S_ii_param_0];
	ld.param.u64 	%rd16, [_Z6jacobiPfS_S_S_ii_param_1];
	ld.param.u64 	%rd17, [_Z6jacobiPfS_S_S_ii_param_2];
	ld.param.u64 	%rd15, [_Z6jacobiPfS_S_S_ii_param_3];
	ld.param.u32 	%r18, [_Z6jacobiPfS_S_S_ii_param_5];
	cvta.to.global.u64 	%rd1, %rd17;
	cvta.to.global.u64 	%rd2, %rd16;
	mov.u32 	%r1, %tid.x;
	setp.lt.s32 	%p1, %r18, 1;
	mov.f32 	%f79, 0f00000000;
	@%p1 bra 	$L__BB0_41;
	mul.lo.s32 	%r2, %r18, %r1;
	and.b32  	%r3, %r18, 7;
	setp.lt.u32 	%p2, %r18, 8;
	mov.f32 	%f79, 0f00000000;
	mov.b32 	%r41, 0;
	@%p2 bra 	$L__BB0_20;
	and.b32  	%r41, %r18, 2147483640;
	neg.s32 	%r38, %r1;
	add.s64 	%rd47, %rd1, 16;
	mul.wide.u32 	%rd18, %r2, 4;
	add.s64 	%rd19, %rd18, %rd2;
	add.s64 	%rd46, %rd19, 16;
	mov.f32 	%f79, 0f00000000;
	mov.b32 	%r39, 0;
	mov.u32 	%r37, %r2;
$L__BB0_3:
	.pragma "nounroll";
	setp.eq.s32 	%p3, %r38, 0;
	@%p3 bra 	$L__BB0_5;
	mul.wide.u32 	%rd20, %r37, 4;
	add.s64 	%rd21, %rd2, %rd20;
	ld.global.f32 	%f42, [%rd21];
	ld.global.f32 	%f43, [%rd47+-16];
	fma.rn.f32 	%f79, %f42, %f43, %f79;
$L__BB0_5:
	add.s32 	%r21, %r39, 1;
	setp.eq.s32 	%p4, %r1, %r21;
	@%p4 bra 	$L__BB0_7;
	ld.global.f32 	%f44, [%rd46+-12];
	ld.global.f32 	%f45, [%rd47+-12];
	fma.rn.f32 	%f79, %f44, %f45, %f79;
$L__BB0_7:
	add.s32 	%r22, %r39, 2;
	setp.eq.s32 	%p5, %r1, %r22;
	@%p5 bra 	$L__BB0_9;
	ld.global.f32 	%f46, [%rd46+-8];
	ld.global.f32 	%f47, [%rd47+-8];
	fma.rn.f32 	%f79, %f46, %f47, %f79;
$L__BB0_9:
	add.s32 	%r23, %r39, 3;
	setp.eq.s32 	%p6, %r1, %r23;
	@%p6 bra 	$L__BB0_11;
	ld.global.f32 	%f48, [%rd46+-4];
	ld.global.f32 	%f49, [%rd47+-4];
	fma.rn.f32 	%f79, %f48, %f49, %f79;
$L__BB0_11:
	add.s32 	%r24, %r39, 4;
	setp.eq.s32 	%p7, %r1, %r24;
	@%p7 bra 	$L__BB0_13;
	ld.global.f32 	%f50, [%rd46];
	ld.global.f32 	%f51, [%rd47];
	fma.rn.f32 	%f79, %f50, %f51, %f79;
$L__BB0_13:
	add.s32 	%r25, %r39, 5;
	setp.eq.s32 	%p8, %r1, %r25;
	@%p8 bra 	$L__BB0_15;
	ld.global.f32 	%f52, [%rd46+4];
	ld.global.f32 	%f53, [%rd47+4];
	fma.rn.f32 	%f79, %f52, %f53, %f79;
$L__BB0_15:
	add.s32 	%r26, %r39, 6;
	setp.eq.s32 	%p9, %r1, %r26;
	@%p9 bra 	$L__BB0_17;
	ld.global.f32 	%f54, [%rd46+8];
	ld.global.f32 	%f55, [%rd47+8];
	fma.rn.f32 	%f79, %f54, %f55, %f79;
$L__BB0_17:
	add.s32 	%r27, %r39, 7;
	setp.eq.s32 	%p10, %r1, %r27;
	@%p10 bra 	$L__BB0_19;
	ld.global.f32 	%f56, [%rd46+12];
	ld.global.f32 	%f57, [%rd47+12];
	fma.rn.f32 	%f79, %f56, %f57, %f79;
$L__BB0_19:
	add.s32 	%r39, %r39, 8;
	add.s32 	%r38, %r38, 8;
	add.s32 	%r37, %r37, 8;
	add.s64 	%rd47, %rd47, 32;
	add.s64 	%rd46, %rd46, 32;
	setp.ne.s32 	%p11, %r39, %r41;
	@%p11 bra 	$L__BB0_3;
$L__BB0_20:
	setp.eq.s32 	%p12, %r3, 0;
	@%p12 bra 	$L__BB0_41;
	and.b32  	%r13, %r18, 3;
	setp.lt.u32 	%p13, %r3, 4;
	@%p13 bra 	$L__BB0_31;
	setp.eq.s32 	%p14, %r1, %r41;
	cvt.u64.u32 	%rd9, %r41;
	mul.wide.u32 	%rd22, %r41, 4;
	add.s64 	%rd10, %rd1, %rd22;
	@%p14 bra 	$L__BB0_24;
	add.s32 	%r28, %r41, %r2;
	mul.wide.u32 	%rd23, %r28, 4;
	add.s64 	%rd24, %rd2, %rd23;
	ld.global.f32 	%f59, [%rd24];
	ld.global.f32 	%f60, [%rd10];
	fma.rn.f32 	%f79, %f59, %f60, %f79;
$L__BB0_24:
	add.s32 	%r29, %r41, 1;
	setp.eq.s32 	%p15, %r1, %r29;
	cvt.u64.u32 	%rd25, %r2;
	add.s64 	%rd26, %rd9, %rd25;
	shl.b64 	%rd27, %rd26, 2;
	add.s64 	%rd11, %rd2, %rd27;
	@%p15 bra 	$L__BB0_26;
	ld.global.f32 	%f61, [%rd11+4];
	ld.global.f32 	%f62, [%rd10+4];
	fma.rn.f32 	%f79, %f61, %f62, %f79;
$L__BB0_26:
	add.s32 	%r30, %r41, 2;
	setp.eq.s32 	%p16, %r1, %r30;
	@%p16 bra 	$L__BB0_28;
	ld.global.f32 	%f63, [%rd11+8];
	ld.global.f32 	%f64, [%rd10+8];
	fma.rn.f32 	%f79, %f63, %f64, %f79;
$L__BB0_28:
	add.s32 	%r31, %r41, 3;
	setp.eq.s32 	%p17, %r1, %r31;
	@%p17 bra 	$L__BB0_30;
	ld.global.f32 	%f65, [%rd11+12];
	ld.global.f32 	%f66, [%rd10+12];
	fma.rn.f32 	%f79, %f65, %f66, %f79;
$L__BB0_30:
	add.s32 	%r41, %r41, 4;
$L__BB0_31:
	setp.eq.s32 	%p18, %r13, 0;
	@%p18 bra 	$L__BB0_41;
	setp.eq.s32 	%p19, %r13, 1;
	@%p19 bra 	$L__BB0_38;
	setp.eq.s32 	%p20, %r1, %r41;
	cvt.u64.u32 	%rd12, %r41;
	mul.wide.u32 	%rd28, %r41, 4;
	add.s64 	%rd13, %rd1, %rd28;
	@%p20 bra 	$L__BB0_35;
	add.s32 	%r32, %r41, %r2;
	mul.wide.u32 	%rd29, %r32, 4;
	add.s64 	%rd30, %rd2, %rd29;
	ld.global.f32 	%f68, [%rd30];
	ld.global.f32 	%f69, [%rd13];
	fma.rn.f32 	%f79, %f68, %f69, %f79;
$L__BB0_35:
	add.s32 	%r33, %r41, 1;
	setp.eq.s32 	%p21, %r1, %r33;
	@%p21 bra 	$L__BB0_37;
	cvt.u64.u32 	%rd31, %r2;
	add.s64 	%rd32, %rd12, %rd31;
	shl.b64 	%rd33, %rd32, 2;
	add.s64 	%rd34, %rd2, %rd33;
	ld.global.f32 	%f70, [%rd34+4];
	ld.global.f32 	%f71, [%rd13+4];
	fma.rn.f32 	%f79, %f70, %f71, %f79;
$L__BB0_37:
	add.s32 	%r41, %r41, 2;
$L__BB0_38:
	and.b32  	%r34, %r18, 1;
	setp.eq.b32 	%p22, %r34, 1;
	not.pred 	%p23, %p22;
	@%p23 bra 	$L__BB0_41;
	setp.eq.s32 	%p24, %r1, %r41;
	@%p24 bra 	$L__BB0_41;
	add.s32 	%r35, %r41, %r2;
	mul.wide.u32 	%rd35, %r35, 4;
	add.s64 	%rd36, %rd2, %rd35;
	ld.global.f32 	%f72, [%rd36];
	mul.wide.u32 	%rd37, %r41, 4;
	add.s64 	%rd38, %rd1, %rd37;
	ld.global.f32 	%f73, [%rd38];
	fma.rn.f32 	%f79, %f72, %f73, %f79;
$L__BB0_41:
	cvta.to.global.u64 	%rd39, %rd15;
	cvta.to.global.u64 	%rd40, %rd14;
	mul.wide.u32 	%rd41, %r1, 4;
	add.s64 	%rd42, %rd39, %rd41;
	ld.global.f32 	%f74, [%rd42];
	sub.f32 	%f75, %f74, %f79;
	mad.lo.s32 	%r36, %r18, %r1, %r1;
	mul.wide.s32 	%rd43, %r36, 4;
	add.s64 	%rd44, %rd2, %rd43;
	ld.global.f32 	%f76, [%rd44];
	div.rn.f32 	%f77, %f75, %f76;
	add.s64 	%rd45, %rd40, %rd41;
	st.global.f32 	[%rd45], %f77;
	ret;

}
	// .globl	_Z15jacobiOptimizedPfS_S_S_ii
.visible .entry _Z15jacobiOptimizedPfS_S_S_ii(
	.param .u64 .ptr .align 1 _Z15jacobiOptimizedPfS_S_S_ii_param_0,
	.param .u64 .ptr .align 1 _Z15jacobiOptimizedPfS_S_S_ii_param_1,
	.param .u64 .ptr .align 1 _Z15jacobiOptimizedPfS_S_S_ii_param_2,
	.param .u64 .ptr .align 1 _Z15jacobiOptimizedPfS_S_S_ii_param_3,
	.param .u32 _Z15jacobiOptimizedPfS_S_S_ii_param_4,
	.param .u32 _Z15jacobiOptimizedPfS_S_S_ii_param_5
)
{
	.reg .pred 	%p<22>;
	.reg .b32 	%r<82>;
	.reg .b32 	%f<231>;
	.reg .b64 	%rd<64>;

	ld.param.u64 	%rd17, [_Z15jacobiOptimizedPfS_S_S_ii_param_0];
	ld.param.u64 	%rd19, [_Z15jacobiOptimizedPfS_S_S_ii_param_1];
	ld.param.u64 	%rd20, [_Z15jacobiOptimizedPfS_S_S_ii_param_2];
	ld.param.u64 	%rd18, [_Z15jacobiOptimizedPfS_S_S_ii_param_3];
	ld.param.u32 	%r51, [_Z15jacobiOptimizedPfS_S_S_ii_param_4];
	ld.param.u32 	%r50, [_Z15jacobiOptimizedPfS_S_S_ii_param_5];
	cvta.to.global.u64 	%rd1, %rd20;
	cvta.to.global.u64 	%rd2, %rd19;
	mov.u32 	%r52, %ctaid.x;
	mov.u32 	%r53, %ntid.x;
	mov.u32 	%r54, %tid.x;
	mad.lo.s32 	%r1, %r52, %r53, %r54;
	setp.ge.s32 	%p1, %r1, %r51;
	@%p1 bra 	$L__BB1_32;
	mul.lo.s32 	%r2, %r50, %r1;
	min.s32 	%r3, %r1, %r50;
	setp.lt.s32 	%p2, %r3, 1;
	mov.f32 	%f219, 0f00000000;
	mov.b32 	%r72, 0;
	@%p2 bra 	$L__BB1_14;
	and.b32  	%r4, %r3, 15;
	setp.lt.u32 	%p3, %r3, 16;
	mov.f32 	%f219, 0f00000000;
	mov.b32 	%r68, 0;
	@%p3 bra 	$L__BB1_5;
	and.b32  	%r68, %r3, 2147483632;
	neg.s32 	%r66, %r68;
	add.s64 	%rd3, %rd2, 32;
	add.s64 	%rd60, %rd1, 32;
	mov.f32 	%f219, 0f00000000;
	mov.u32 	%r65, %r2;
$L__BB1_4:
	.pragma "nounroll";
	mul.wide.s32 	%rd21, %r65, 4;
	add.s64 	%rd22, %rd3, %rd21;
	ld.global.f32 	%f34, [%rd22+-32];
	ld.global.f32 	%f35, [%rd60+-32];
	fma.rn.f32 	%f36, %f34, %f35, %f219;
	ld.global.f32 	%f37, [%rd22+-28];
	ld.global.f32 	%f38, [%rd60+-28];
	fma.rn.f32 	%f39, %f37, %f38, %f36;
	ld.global.f32 	%f40, [%rd22+-24];
	ld.global.f32 	%f41, [%rd60+-24];
	fma.rn.f32 	%f42, %f40, %f41, %f39;
	ld.global.f32 	%f43, [%rd22+-20];
	ld.global.f32 	%f44, [%rd60+-20];
	fma.rn.f32 	%f45, %f43, %f44, %f42;
	ld.global.f32 	%f46, [%rd22+-16];
	ld.global.f32 	%f47, [%rd60+-16];
	fma.rn.f32 	%f48, %f46, %f47, %f45;
	ld.global.f32 	%f49, [%rd22+-12];
	ld.global.f32 	%f50, [%rd60+-12];
	fma.rn.f32 	%f51, %f49, %f50, %f48;
	ld.global.f32 	%f52, [%rd22+-8];
	ld.global.f32 	%f53, [%rd60+-8];
	fma.rn.f32 	%f54, %f52, %f53, %f51;
	ld.global.f32 	%f55, [%rd22+-4];
	ld.global.f32 	%f56, [%rd60+-4];
	fma.rn.f32 	%f57, %f55, %f56, %f54;
	ld.global.f32 	%f58, [%rd22];
	ld.global.f32 	%f59, [%rd60];
	fma.rn.f32 	%f60, %f58, %f59, %f57;
	ld.global.f32 	%f61, [%rd22+4];
	ld.global.f32 	%f62, [%rd60+4];
	fma.rn.f32 	%f63, %f61, %f62, %f60;
	ld.global.f32 	%f64, [%rd22+8];
	ld.global.f32 	%f65, [%rd60+8];
	fma.rn.f32 	%f66, %f64, %f65, %f63;
	ld.global.f32 	%f67, [%rd22+12];
	ld.global.f32 	%f68, [%rd60+12];
	fma.rn.f32 	%f69, %f67, %f68, %f66;
	ld.global.f32 	%f70, [%rd22+16];
	ld.global.f32 	%f71, [%rd60+16];
	fma.rn.f32 	%f72, %f70, %f71, %f69;
	ld.global.f32 	%f73, [%rd22+20];
	ld.global.f32 	%f74, [%rd60+20];
	fma.rn.f32 	%f75, %f73, %f74, %f72;
	ld.global.f32 	%f76, [%rd22+24];
	ld.global.f32 	%f77, [%rd60+24];
	fma.rn.f32 	%f78, %f76, %f77, %f75;
	ld.global.f32 	%f79, [%rd22+28];
	ld.global.f32 	%f80, [%rd60+28];
	fma.rn.f32 	%f219, %f79, %f80, %f78;
	add.s32 	%r66, %r66, 16;
	add.s32 	%r65, %r65, 16;
	add.s64 	%rd60, %rd60, 64;
	setp.ne.s32 	%p4, %r66, 0;
	@%p4 bra 	$L__BB1_4;
$L__BB1_5:
	setp.eq.s32 	%p5, %r4, 0;
	mov.u32 	%r72, %r3;
	@%p5 bra 	$L__BB1_14;
	and.b32  	%r12, %r3, 7;
	setp.lt.u32 	%p6, %r4, 8;
	@%p6 bra 	$L__BB1_8;
	add.s32 	%r57, %r68, %r2;
	mul.wide.s32 	%rd23, %r57, 4;
	add.s64 	%rd24, %rd2, %rd23;
	ld.global.f32 	%f82, [%rd24];
	mul.wide.u32 	%rd25, %r68, 4;
	add.s64 	%rd26, %rd1, %rd25;
	ld.global.f32 	%f83, [%rd26];
	fma.rn.f32 	%f84, %f82, %f83, %f219;
	ld.global.f32 	%f85, [%rd24+4];
	ld.global.f32 	%f86, [%rd26+4];
	fma.rn.f32 	%f87, %f85, %f86, %f84;
	ld.global.f32 	%f88, [%rd24+8];
	ld.global.f32 	%f89, [%rd26+8];
	fma.rn.f32 	%f90, %f88, %f89, %f87;
	ld.global.f32 	%f91, [%rd24+12];
	ld.global.f32 	%f92, [%rd26+12];
	fma.rn.f32 	%f93, %f91, %f92, %f90;
	ld.global.f32 	%f94, [%rd24+16];
	ld.global.f32 	%f95, [%rd26+16];
	fma.rn.f32 	%f96, %f94, %f95, %f93;
	ld.global.f32 	%f97, [%rd24+20];
	ld.global.f32 	%f98, [%rd26+20];
	fma.rn.f32 	%f99, %f97, %f98, %f96;
	ld.global.f32 	%f100, [%rd24+24];
	ld.global.f32 	%f101, [%rd26+24];
	fma.rn.f32 	%f102, %f100, %f101, %f99;
	ld.global.f32 	%f103, [%rd24+28];
	ld.global.f32 	%f104, [%rd26+28];
	fma.rn.f32 	%f219, %f103, %f104, %f102;
	add.s32 	%r68, %r68, 8;
$L__BB1_8:
	setp.eq.s32 	%p7, %r12, 0;
	mov.u32 	%r72, %r3;
	@%p7 bra 	$L__BB1_14;
	and.b32  	%r15, %r3, 3;
	setp.lt.u32 	%p8, %r12, 4;
	@%p8 bra 	$L__BB1_11;
	add.s32 	%r58, %r68, %r2;
	mul.wide.s32 	%rd27, %r58, 4;
	add.s64 	%rd28, %rd2, %rd27;
	ld.global.f32 	%f106, [%rd28];
	mul.wide.u32 	%rd29, %r68, 4;
	add.s64 	%rd30, %rd1, %rd29;
	ld.global.f32 	%f107, [%rd30];
	fma.rn.f32 	%f108, %f106, %f107, %f219;
	ld.global.f32 	%f109, [%rd28+4];
	ld.global.f32 	%f110, [%rd30+4];
	fma.rn.f32 	%f111, %f109, %f110, %f108;
	ld.global.f32 	%f112, [%rd28+8];
	ld.global.f32 	%f113, [%rd30+8];
	fma.rn.f32 	%f114, %f112, %f113, %f111;
	ld.global.f32 	%f115, [%rd28+12];
	ld.global.f32 	%f116, [%rd30+12];
	fma.rn.f32 	%f219, %f115, %f116, %f114;
	add.s32 	%r68, %r68, 4;
$L__BB1_11:
	setp.eq.s32 	%p9, %r15, 0;
	mov.u32 	%r72, %r3;
	@%p9 bra 	$L__BB1_14;
	mul.wide.u32 	%rd31, %r68, 4;
	add.s64 	%rd61, %rd1, %rd31;
	add.s32 	%r71, %r68, %r2;
	neg.s32 	%r70, %r15;
$L__BB1_13:
	.pragma "nounroll";
	mul.wide.s32 	%rd32, %r71, 4;
	add.s64 	%rd33, %rd2, %rd32;
	ld.global.f32 	%f117, [%rd33];
	ld.global.f32 	%f118, [%rd61];
	fma.rn.f32 	%f219, %f117, %f118, %f219;
	add.s64 	%rd61, %rd61, 4;
	add.s32 	%r71, %r71, 1;
	add.s32 	%r70, %r70, 1;
	setp.ne.s32 	%p10, %r70, 0;
	mov.u32 	%r72, %r3;
	@%p10 bra 	$L__BB1_13;
$L__BB1_14:
	setp.ge.s32 	%p11, %r72, %r50;
	@%p11 bra 	$L__BB1_18;
	setp.eq.s32 	%p12, %r1, %r72;
	@%p12 bra 	$L__BB1_17;
	add.s32 	%r59, %r72, %r2;
	mul.wide.s32 	%rd34, %r59, 4;
	add.s64 	%rd35, %rd2, %rd34;
	ld.global.f32 	%f119, [%rd35];
	mul.wide.u32 	%rd36, %r72, 4;
	add.s64 	%rd37, %rd1, %rd36;
	ld.global.f32 	%f120, [%rd37];
	fma.rn.f32 	%f219, %f119, %f120, %f219;
$L__BB1_17:
	add.s32 	%r72, %r72, 1;
$L__BB1_18:
	setp.ge.s32 	%p13, %r72, %r50;
	@%p13 bra 	$L__BB1_31;
	sub.s32 	%r27, %r50, %r72;
	and.b32  	%r28, %r27, 15;
	sub.s32 	%r60, %r72, %r50;
	setp.gt.u32 	%p14, %r60, -16;
	@%p14 bra 	$L__BB1_22;
	and.b32  	%r61, %r27, -16;
	neg.s32 	%r75, %r61;
	add.s64 	%rd10, %rd2, 32;
	add.s32 	%r74, %r72, %r2;
	mul.wide.u32 	%rd38, %r72, 4;
	add.s64 	%rd39, %rd38, %rd1;
	add.s64 	%rd62, %rd39, 32;
$L__BB1_21:
	.pragma "nounroll";
	mul.wide.s32 	%rd40, %r74, 4;
	add.s64 	%rd41, %rd10, %rd40;
	ld.global.f32 	%f122, [%rd41+-32];
	ld.global.f32 	%f123, [%rd62+-32];
	fma.rn.f32 	%f124, %f122, %f123, %f219;
	ld.global.f32 	%f125, [%rd41+-28];
	ld.global.f32 	%f126, [%rd62+-28];
	fma.rn.f32 	%f127, %f125, %f126, %f124;
	ld.global.f32 	%f128, [%rd41+-24];
	ld.global.f32 	%f129, [%rd62+-24];
	fma.rn.f32 	%f130, %f128, %f129, %f127;
	ld.global.f32 	%f131, [%rd41+-20];
	ld.global.f32 	%f132, [%rd62+-20];
	fma.rn.f32 	%f133, %f131, %f132, %f130;
	ld.global.f32 	%f134, [%rd41+-16];
	ld.global.f32 	%f135, [%rd62+-16];
	fma.rn.f32 	%f136, %f134, %f135, %f133;
	ld.global.f32 	%f137, [%rd41+-12];
	ld.global.f32 	%f138, [%rd62+-12];
	fma.rn.f32 	%f139, %f137, %f138, %f136;
	ld.global.f32 	%f140, [%rd41+-8];
	ld.global.f32 	%f141, [%rd62+-8];
	fma.rn.f32 	%f142, %f140, %f141, %f139;
	ld.global.f32 	%f143, [%rd41+-4];
	ld.global.f32 	%f144, [%rd62+-4];
	fma.rn.f32 	%f145, %f143, %f144, %f142;
	ld.global.f32 	%f146, [%rd41];
	ld.global.f32 	%f147, [%rd62];
	fma.rn.f32 	%f148, %f146, %f147, %f145;
	ld.global.f32 	%f149, [%rd41+4];
	ld.global.f32 	%f150, [%rd62+4];
	fma.rn.f32 	%f151, %f149, %f150, %f148;
	ld.global.f32 	%f152, [%rd41+8];
	ld.global.f32 	%f153, [%rd62+8];
	fma.rn.f32 	%f154, %f152, %f153, %f151;
	ld.global.f32 	%f155, [%rd41+12];
	ld.global.f32 	%f156, [%rd62+12];
	fma.rn.f32 	%f157, %f155, %f156, %f154;
	ld.global.f32 	%f158, [%rd41+16];
	ld.global.f32 	%f159, [%rd62+16];
	fma.rn.f32 	%f160, %f158, %f159, %f157;
	ld.global.f32 	%f161, [%rd41+20];
	ld.global.f32 	%f162, [%rd62+20];
	fma.rn.f32 	%f163, %f161, %f162, %f160;
	ld.global.f32 	%f164, [%rd41+24];
	ld.global.f32 	%f165, [%rd62+24];
	fma.rn.f32 	%f166, %f164, %f165, %f163;
	ld.global.f32 	%f167, [%rd41+28];
	ld.global.f32 	%f168, [%rd62+28];
	fma.rn.f32 	%f219, %f167, %f168, %f166;
	add.s32 	%r72, %r72, 16;
	add.s32 	%r75, %r75, 16;
	add.s32 	%r74, %r74, 16;
	add.s64 	%rd62, %rd62, 64;
	setp.ne.s32 	%p15, %r75, 0;
	@%p15 bra 	$L__BB1_21;
$L__BB1_22:
	setp.eq.s32 	%p16, %r28, 0;
	@%p16 bra 	$L__BB1_31;
	and.b32  	%r38, %r27, 7;
	setp.lt.u32 	%p17, %r28, 8;
	@%p17 bra 	$L__BB1_25;
	add.s32 	%r62, %r72, %r2;
	mul.wide.s32 	%rd42, %r62, 4;
	add.s64 	%rd43, %rd2, %rd42;
	ld.global.f32 	%f170, [%rd43];
	mul.wide.u32 	%rd44, %r72, 4;
	add.s64 	%rd45, %rd1, %rd44;
	ld.global.f32 	%f171, [%rd45];
	fma.rn.f32 	%f172, %f170, %f171, %f219;
	ld.global.f32 	%f173, [%rd43+4];
	ld.global.f32 	%f174, [%rd45+4];
	fma.rn.f32 	%f175, %f173, %f174, %f172;
	ld.global.f32 	%f176, [%rd43+8];
	ld.global.f32 	%f177, [%rd45+8];
	fma.rn.f32 	%f178, %f176, %f177, %f175;
	ld.global.f32 	%f179, [%rd43+12];
	ld.global.f32 	%f180, [%rd45+12];
	fma.rn.f32 	%f181, %f179, %f180, %f178;
	ld.global.f32 	%f182, [%rd43+16];
	ld.global.f32 	%f183, [%rd45+16];
	fma.rn.f32 	%f184, %f182, %f183, %f181;
	ld.global.f32 	%f185, [%rd43+20];
	ld.global.f32 	%f186, [%rd45+20];
	fma.rn.f32 	%f187, %f185, %f186, %f184;
	ld.global.f32 	%f188, [%rd43+24];
	ld.global.f32 	%f189, [%rd45+24];
	fma.rn.f32 	%f190, %f188, %f189, %f187;
	ld.global.f32 	%f191, [%rd43+28];
	ld.global.f32 	%f192, [%rd45+28];
	fma.rn.f32 	%f219, %f191, %f192, %f190;
	add.s32 	%r72, %r72, 8;
$L__BB1_25:
	setp.eq.s32 	%p18, %r38, 0;
	@%p18 bra 	$L__BB1_31;
	and.b32  	%r41, %r27, 3;
	setp.lt.u32 	%p19, %r38, 4;
	@%p19 bra 	$L__BB1_28;
	add.s32 	%r63, %r72, %r2;
	mul.wide.s32 	%rd46, %r63, 4;
	add.s64 	%rd47, %rd2, %rd46;
	ld.global.f32 	%f194, [%rd47];
	mul.wide.u32 	%rd48, %r72, 4;
	add.s64 	%rd49, %rd1, %rd48;
	ld.global.f32 	%f195, [%rd49];
	fma.rn.f32 	%f196, %f194, %f195, %f219;
	ld.global.f32 	%f197, [%rd47+4];
	ld.global.f32 	%f198, [%rd49+4];
	fma.rn.f32 	%f199, %f197, %f198, %f196;
	ld.global.f32 	%f200, [%rd47+8];
	ld.global.f32 	%f201, [%rd49+8];
	fma.rn.f32 	%f202, %f200, %f201, %f199;
	ld.global.f32 	%f203, [%rd47+12];
	ld.global.f32 	%f204, [%rd49+12];
	fma.rn.f32 	%f219, %f203, %f204, %f202;
	add.s32 	%r72, %r72, 4;
$L__BB1_28:
	setp.eq.s32 	%p20, %r41, 0;
	@%p20 bra 	$L__BB1_31;
	mul.wide.u32 	%rd50, %r72, 4;
	add.s64 	%rd63, %rd1, %rd50;
	add.s32 	%r81, %r72, %r2;
	neg.s32 	%r80, %r41;
$L__BB1_30:
	.pragma "nounroll";
	mul.wide.s32 	%rd51, %r81, 4;
	add.s64 	%rd52, %rd2, %rd51;
	ld.global.f32 	%f205, [%rd52];
	ld.global.f32 	%f206, [%rd63];
	fma.rn.f32 	%f219, %f205, %f206, %f219;
	add.s64 	%rd63, %rd63, 4;
	add.s32 	%r81, %r81, 1;
	add.s32 	%r80, %r80, 1;
	setp.ne.s32 	%p21, %r80, 0;
	@%p21 bra 	$L__BB1_30;
$L__BB1_31:
	cvta.to.global.u64 	%rd53, %rd18;
	mul.wide.s32 	%rd54, %r1, 4;
	add.s64 	%rd55, %rd53, %rd54;
	ld.global.f32 	%f207, [%rd55];
	sub.f32 	%f208, %f207, %f219;
	add.s32 	%r64, %r2, %r1;
	mul.wide.s32 	%rd56, %r64, 4;
	add.s64 	%rd57, %rd2, %rd56;
	ld.global.f32 	%f209, [%rd57];
	div.rn.f32 	%f210, %f208, %f209;
	cvta.to.global.u64 	%rd58, %rd17;
	add.s64 	%rd59, %rd58, %rd54;
	st.global.f32 	[%rd59], %f210;
$L__BB1_32:
	ret;

}


// ===== COMPILED SASS (sm_100) =====

	.target	sm_100

	.elftype	@"ET_EXEC"


//--------------------- .note.nv.tkinfo           --------------------------
	.section	.note.nv.tkinfo,"",@"SHT_NOTE"
	.sectionflags	@"SHF_NOTE_NV_TKINFO"
	.tkinfo
        /*0018*/ 	.word	0x00000002
        /*0030*/ 	.string	""
        /*0030*/ 	.string	"ptxas"
        /*0030*/ 	.string	"Cuda compilation tools, release 13.0, V13.0.88"
        /*0030*/ 	.string	"Build cuda_13.0.r13.0/compiler.36424714_0"
        /*0030*/ 	.string	"-arch sm_100 -m 64 "



//--------------------- .note.nv.cuinfo           --------------------------
	.section	.note.nv.cuinfo,"",@"SHT_NOTE"
	.sectionflags	@"SHF_NOTE_NV_CUINFO"
        /*0018*/ 	.short	0x0002
        /*001a*/ 	.short	0x0064
        /*001c*/ 	.short	0x0082
	.zero		2


//--------------------- .nv.info                  --------------------------
	.section	.nv.info,"",@"SHT_CUDA_INFO"
	.align	4


	//----- nvinfo : EIATTR_REGCOUNT
	.align		4
        /*0000*/ 	.byte	0x04, 0x2f
        /*0002*/ 	.short	(.L_1 - .L_0)
	.align		4
.L_0:
        /*0004*/ 	.word	index@(_Z6jacobiPfS_S_S_ii)
        /*0008*/ 	.word	0x0000001b


	//----- nvinfo : EIATTR_FRAME_SIZE
	.align		4
.L_1:
        /*000c*/ 	.byte	0x04, 0x11
        /*000e*/ 	.short	(.L_3 - .L_2)
	.align		4
.L_2:
        /*0010*/ 	.word	index@($__internal_1_$__cuda_sm3x_div_rn_noftz_f32_slowpath)
        /*0014*/ 	.word	0x00000000


	//----- nvinfo : EIATTR_FRAME_SIZE
	.align		4
.L_3:
        /*0018*/ 	.byte	0x04, 0x11
        /*001a*/ 	.short	(.L_5 - .L_4)
	.align		4
.L_4:
        /*001c*/ 	.word	index@(_Z6jacobiPfS_S_S_ii)
        /*0020*/ 	.word	0x00000000


	//----- nvinfo : EIATTR_REGCOUNT
	.align		4
.L_5:
        /*0024*/ 	.byte	0x04, 0x2f
        /*0026*/ 	.short	(.L_7 - .L_6)
	.align		4
.L_6:
        /*0028*/ 	.word	index@(_Z15jacobiOptimizedPfS_S_S_ii)
        /*002c*/ 	.word	0x00000020


	//----- nvinfo : EIATTR_FRAME_SIZE
	.align		4
.L_7:
        /*0030*/ 	.byte	0x04, 0x11
        /*0032*/ 	.short	(.L_9 - .L_8)
	.align		4
.L_8:
        /*0034*/ 	.word	index@($__internal_0_$__cuda_sm3x_div_rn_noftz_f32_slowpath)
        /*0038*/ 	.word	0x00000000


	//----- nvinfo : EIATTR_FRAME_SIZE
	.align		4
.L_9:
        /*003c*/ 	.byte	0x04, 0x11
        /*003e*/ 	.short	(.L_11 - .L_10)
	.align		4
.L_10:
        /*0040*/ 	.word	index@(_Z15jacobiOptimizedPfS_S_S_ii)
        /*0044*/ 	.word	0x00000000


	//----- nvinfo : EIATTR_MIN_STACK_SIZE
	.align		4
.L_11:
        /*0048*/ 	.byte	0x04, 0x12
        /*004a*/ 	.short	(.L_13 - .L_12)
	.align		4
.L_12:
        /*004c*/ 	.word	index@(_Z15jacobiOptimizedPfS_S_S_ii)
        /*0050*/ 	.word	0x00000000


	//----- nvinfo : EIATTR_MIN_STACK_SIZE
	.align		4
.L_13:
        /*0054*/ 	.byte	0x04, 0x12
        /*0056*/ 	.short	(.L_15 - .L_14)
	.align		4
.L_14:
        /*0058*/ 	.word	index@(_Z6jacobiPfS_S_S_ii)
        /*005c*/ 	.word	0x00000000
.L_15:


//--------------------- .nv.compat                --------------------------
	.section	.nv.compat,"",@"SHT_CUDA_COMPAT_INFO"
	.align	4
        /*0000*/ 	.byte	0x02, 0x09, 0x00, 0x00, 0x02, 0x02, 0x01, 0x00, 0x02, 0x05, 0x05, 0x00, 0x03, 0x07, 0x01, 0x01
        /*0010*/ 	.byte	0x02, 0x03, 0x00, 0x00, 0x02, 0x06, 0x01, 0x00, 0x04, 0x0b, 0x08, 0x00, 0x01, 0x00, 0x00, 0x00
        /*0020*/ 	.byte	0x00, 0x00, 0x00, 0x00


//--------------------- .nv.info._Z15jacobiOptimizedPfS_S_S_ii --------------------------
	.section	.nv.info._Z15jacobiOptimizedPfS_S_S_ii,"",@"SHT_CUDA_INFO"
	.sectionflags	@""
	.align	4


	//----- nvinfo : EIATTR_CUDA_API_VERSION
	.align		4
        /*0000*/ 	.byte	0x04, 0x37
        /*0002*/ 	.short	(.L_17 - .L_16)
.L_16:
        /*0004*/ 	.word	0x00000082


	//----- nvinfo : EIATTR_KPARAM_INFO
	.align		4
.L_17:
        /*0008*/ 	.byte	0x04, 0x17
        /*000a*/ 	.short	(.L_19 - .L_18)
.L_18:
        /*000c*/ 	.word	0x00000000
        /*0010*/ 	.short	0x0005
        /*0012*/ 	.short	0x0024
        /*0014*/ 	.byte	0x00, 0xf0, 0x11, 0x00


	//----- nvinfo : EIATTR_KPARAM_INFO
	.align		4
.L_19:
        /*0018*/ 	.byte	0x04, 0x17
        /*001a*/ 	.short	(.L_21 - .L_20)
.L_20:
        /*001c*/ 	.word	0x00000000
        /*0020*/ 	.short	0x0004
        /*0022*/ 	.short	0x0020
        /*0024*/ 	.byte	0x00, 0xf0, 0x11, 0x00


	//----- nvinfo : EIATTR_KPARAM_INFO
	.align		4
.L_21:
        /*0028*/ 	.byte	0x04, 0x17
        /*002a*/ 	.short	(.L_23 - .L_22)
.L_22:
        /*002c*/ 	.word	0x00000000
        /*0030*/ 	.short	0x0003
        /*0032*/ 	.short	0x0018
        /*0034*/ 	.byte	0x00, 0xf5, 0x21, 0x00


	//----- nvinfo : EIATTR_KPARAM_INFO
	.align		4
.L_23:
        /*0038*/ 	.byte	0x04, 0x17
        /*003a*/ 	.short	(.L_25 - .L_24)
.L_24:
        /*003c*/ 	.word	0x00000000
        /*0040*/ 	.short	0x0002
        /*0042*/ 	.short	0x0010
        /*0044*/ 	.byte	0x00, 0xf5, 0x21, 0x00


	//----- nvinfo : EIATTR_KPARAM_INFO
	.align		4
.L_25:
        /*0048*/ 	.byte	0x04, 0x17
        /*004a*/ 	.short	(.L_27 - .L_26)
.L_26:
        /*004c*/ 	.word	0x00000000
        /*0050*/ 	.short	0x0001
        /*0052*/ 	.short	0x0008
        /*0054*/ 	.byte	0x00, 0xf5, 0x21, 0x00


	//----- nvinfo : EIATTR_KPARAM_INFO
	.align		4
.L_27:
        /*0058*/ 	.byte	0x04, 0x17
        /*005a*/ 	.short	(.L_29 - .L_28)
.L_28:
        /*005c*/ 	.word	0x00000000
        /*0060*/ 	.short	0x0000
        /*0062*/ 	.short	0x0000
        /*0064*/ 	.byte	0x00, 0xf5, 0x21, 0x00


	//----- nvinfo : EIATTR_SPARSE_MMA_MASK
	.align		4
.L_29:
        /*0068*/ 	.byte	0x03, 0x50
        /*006a*/ 	.short	0x0000


	//----- nvinfo : EIATTR_MAXREG_COUNT
	.align		4
        /*006c*/ 	.byte	0x03, 0x1b
        /*006e*/ 	.short	0x00ff


	//----- nvinfo : EIATTR_MERCURY_ISA_VERSION
	.align		4
        /*0070*/ 	.byte	0x03, 0x5f
        /*0072*/ 	.short	0x0101


	//----- nvinfo : EIATTR_VRC_CTA_INIT_COUNT
	.align		4
        /*0074*/ 	.byte	0x02, 0x4a
	.zero		1
	.zero		1


	//----- nvinfo : EIATTR_EXIT_INSTR_OFFSETS
	.align		4
        /*0078*/ 	.byte	0x04, 0x1c
        /*007a*/ 	.short	(.L_31 - .L_30)


	//   ....[0]....
.L_30:
        /*007c*/ 	.word	0x00000070


	//   ....[1]....
        /*0080*/ 	.word	0x00001770


	//----- nvinfo : EIATTR_CRS_STACK_SIZE
	.align		4
.L_31:
        /*0084*/ 	.byte	0x04, 0x1e
        /*0086*/ 	.short	(.L_33 - .L_32)
.L_32:
        /*0088*/ 	.word	0x00000000


	//----- nvinfo : EIATTR_CBANK_PARAM_SIZE
	.align		4
.L_33:
        /*008c*/ 	.byte	0x03, 0x19
        /*008e*/ 	.short	0x0028


	//----- nvinfo : EIATTR_PARAM_CBANK
	.align		4
        /*0090*/ 	.byte	0x04, 0x0a
        /*0092*/ 	.short	(.L_35 - .L_34)
	.align		4
.L_34:
        /*0094*/ 	.word	index@(.nv.constant0._Z15jacobiOptimizedPfS_S_S_ii)
        /*0098*/ 	.short	0x0380
        /*009a*/ 	.short	0x0028


	//----- nvinfo : EIATTR_SW_WAR
	.align		4
.L_35:
        /*009c*/ 	.byte	0x04, 0x36
        /*009e*/ 	.short	(.L_37 - .L_36)
.L_36:
        /*00a0*/ 	.word	0x00000008
.L_37:


//--------------------- .nv.info._Z6jacobiPfS_S_S_ii --------------------------
	.section	.nv.info._Z6jacobiPfS_S_S_ii,"",@"SHT_CUDA_INFO"
	.sectionflags	@""
	.align	4


	//----- nvinfo : EIATTR_CUDA_API_VERSION
	.align		4
        /*0000*/ 	.byte	0x04, 0x37
        /*0002*/ 	.short	(.L_39 - .L_38)
.L_38:
        /*0004*/ 	.word	0x00000082


	//----- nvinfo : EIATTR_KPARAM_INFO
	.align		4
.L_39:
        /*0008*/ 	.byte	0x04, 0x17
        /*000a*/ 	.short	(.L_41 - .L_40)
.L_40:
        /*000c*/ 	.word	0x00000000
        /*0010*/ 	.short	0x0005
        /*0012*/ 	.short	0x0024
        /*0014*/ 	.byte	0x00, 0xf0, 0x11, 0x00


	//----- nvinfo : EIATTR_KPARAM_INFO
	.align		4
.L_41:
        /*0018*/ 	.byte	0x04, 0x17
        /*001a*/ 	.short	(.L_43 - .L_42)
.L_42:
        /*001c*/ 	.word	0x00000000
        /*0020*/ 	.short	0x0004
        /*0022*/ 	.short	0x0020
        /*0024*/ 	.byte	0x00, 0xf0, 0x11, 0x00


	//----- nvinfo : EIATTR_KPARAM_INFO
	.align		4
.L_43:
        /*0028*/ 	.byte	0x04, 0x17
        /*002a*/ 	.short	(.L_45 - .L_44)
.L_44:
        /*002c*/ 	.word	0x00000000
        /*0030*/ 	.short	0x0003
        /*0032*/ 	.short	0x0018
        /*0034*/ 	.byte	0x00, 0xf5, 0x21, 0x00


	//----- nvinfo : EIATTR_KPARAM_INFO
	.align		4
.L_45:
        /*0038*/ 	.byte	0x04, 0x17
        /*003a*/ 	.short	(.L_47 - .L_46)
.L_46:
        /*003c*/ 	.word	0x00000000
        /*0040*/ 	.short	0x0002
        /*0042*/ 	.short	0x0010
        /*0044*/ 	.byte	0x00, 0xf5, 0x21, 0x00


	//----- nvinfo : EIATTR_KPARAM_INFO
	.align		4
.L_47:
        /*0048*/ 	.byte	0x04, 0x17
        /*004a*/ 	.short	(.L_49 - .L_48)
.L_48:
        /*004c*/ 	.word	0x00000000
        /*0050*/ 	.short	0x0001
        /*0052*/ 	.short	0x0008
        /*0054*/ 	.byte	0x00, 0xf5, 0x21, 0x00


	//----- nvinfo : EIATTR_KPARAM_INFO
	.align		4
.L_49:
        /*0058*/ 	.byte	0x04, 0x17
        /*005a*/ 	.short	(.L_51 - .L_50)
.L_50:
        /*005c*/ 	.word	0x00000000
        /*0060*/ 	.short	0x0000
        /*0062*/ 	.short	0x0000
        /*0064*/ 	.byte	0x00, 0xf5, 0x21, 0x00


	//----- nvinfo : EIATTR_SPARSE_MMA_MASK
	.align		4
.L_51:
        /*0068*/ 	.byte	0x03, 0x50
        /*006a*/ 	.short	0x0000


	//----- nvinfo : EIATTR_MAXREG_COUNT
	.align		4
        /*006c*/ 	.byte	0x03, 0x1b
        /*006e*/ 	.short	0x00ff


	//----- nvinfo : EIATTR_MERCURY_ISA_VERSION
	.align		4
        /*0070*/ 	.byte	0x03, 0x5f
        /*0072*/ 	.short	0x0101


	//----- nvinfo : EIATTR_VRC_CTA_INIT_COUNT
	.align		4
        /*0074*/ 	.byte	0x02, 0x4a
	.zero		1
	.zero		1


	//----- nvinfo : EIATTR_EXIT_INSTR_OFFSETS
	.align		4
        /*0078*/ 	.byte	0x04, 0x1c
        /*007a*/ 	.short	(.L_53 - .L_52)


	//   ....[0]....
.L_52:
        /*007c*/ 	.word	0x00000b40


	//----- nvinfo : EIATTR_CRS_STACK_SIZE
	.align		4
.L_53:
        /*0080*/ 	.byte	0x04, 0x1e
        /*0082*/ 	.short	(.L_55 - .L_54)
.L_54:
        /*0084*/ 	.word	0x00000000


	//----- nvinfo : EIATTR_CBANK_PARAM_SIZE
	.align		4
.L_55:
        /*0088*/ 	.byte	0x03, 0x19
        /*008a*/ 	.short	0x0028


	//----- nvinfo : EIATTR_PARAM_CBANK
	.align		4
        /*008c*/ 	.byte	0x04, 0x0a
        /*008e*/ 	.short	(.L_57 - .L_56)
	.align		4
.L_56:
        /*0090*/ 	.word	index@(.nv.constant0._Z6jacobiPfS_S_S_ii)
        /*0094*/ 	.short	0x0380
        /*0096*/ 	.short	0x0028


	//----- nvinfo : EIATTR_SW_WAR
	.align		4
.L_57:
        /*0098*/ 	.byte	0x04, 0x36
        /*009a*/ 	.short	(.L_59 - .L_58)
.L_58:
        /*009c*/ 	.word	0x00000008
.L_59:


//--------------------- .nv.callgraph             --------------------------
	.section	.nv.callgraph,"",@"SHT_CUDA_CALLGRAPH"
	.align	4
	.sectionentsize	8
	.align		4
        /*0000*/ 	.word	0x00000000
	.align		4
        /*0004*/ 	.word	0xffffffff
	.align		4
        /*0008*/ 	.word	0x00000000
	.align		4
        /*000c*/ 	.word	0xfffffffe
	.align		4
        /*0010*/ 	.word	0x00000000
	.align		4
        /*0014*/ 	.word	0xfffffffd
	.align		4
        /*0018*/ 	.word	0x00000000
	.align		4
        /*001c*/ 	.word	0xfffffffc


//--------------------- .text._Z15jacobiOptimizedPfS_S_S_ii --------------------------
	.section	.text._Z15jacobiOptimizedPfS_S_S_ii,"ax",@progbits
	.align	128
        .global         _Z15jacobiOptimizedPfS_S_S_ii
        .type           _Z15jacobiOptimizedPfS_S_S_ii,@function
        .size           _Z15jacobiOptimizedPfS_S_S_ii,(.L_x_55 - _Z15jacobiOptimizedPfS_S_S_ii)
        .other          _Z15jacobiOptimizedPfS_S_S_ii,@"STO_CUDA_ENTRY STV_DEFAULT"
_Z15jacobiOptimizedPfS_S_S_ii:
.text._Z15jacobiOptimizedPfS_S_S_ii:
[----:B------:R-:W-:Y:S01]  /*0000*/  LDC R1, c[0x0][0x37c] ;  /* 0x0000df00ff017b82 */ /* 0x000fe20000000800 */
[----:B------:R-:W0:Y:S07]  /*0010*/  S2R R3, SR_TID.X ;  /* 0x0000000000037919 */ /* 0x000e2e0000002100 */
[----:B------:R-:W0:Y:S01]  /*0020*/  S2UR UR4, SR_CTAID.X ;  /* 0x00000000000479c3 */ /* 0x000e220000002500 */
[----:B------:R-:W1:Y:S07]  /*0030*/  LDCU UR5, c[0x0][0x3a0] ;  /* 0x00007400ff0577ac */ /* 0x000e6e0008000800 */
[----:B------:R-:W0:Y:S02]  /*0040*/  LDC R8, c[0x0][0x360] ;  /* 0x0000d800ff087b82 */ /* 0x000e240000000800 */
[----:B0-----:R-:W-:-:S05]  /*0050*/  IMAD R8, R8, UR4, R3 ;  /* 0x0000000408087c24 */ /* 0x001fca000f8e0203 */
[----:B-1----:R-:W-:-:S13]  /*0060*/  ISETP.GE.AND P0, PT, R8, UR5, PT ;  /* 0x0000000508007c0c */ /* 0x002fda000bf06270 */
[----:B------:R-:W-:Y:S05]  /*0070*/  @P0 EXIT ;  /* 0x000000000000094d */ /* 0x000fea0003800000 */
[----:B------:R-:W0:Y:S01]  /*0080*/  LDCU UR8, c[0x0][0x3a4] ;  /* 0x00007480ff0877ac */ /* 0x000e220008000800 */
[----:B------:R-:W-:Y:S01]  /*0090*/  BSSY.RECONVERGENT B0, `(.L_x_0) ;  /* 0x00000a7000007945 */ /* 0x000fe20003800200 */
[----:B------:R-:W-:Y:S01]  /*00a0*/  CS2R R12, SRZ ;  /* 0x00000000000c7805 */ /* 0x000fe2000001ff00 */
[----:B------:R-:W1:Y:S01]  /*00b0*/  LDCU.64 UR6, c[0x0][0x358] ;  /* 0x00006b00ff0677ac */ /* 0x000e620008000a00 */
[C---:B0-----:R-:W-:Y:S01]  /*00c0*/  VIMNMX R0, PT, PT, R8.reuse, UR8, PT ;  /* 0x0000000808007c48 */ /* 0x041fe2000bfe0100 */
[----:B------:R-:W-:-:S03]  /*00d0*/  IMAD R9, R8, UR8, RZ ;  /* 0x0000000808097c24 */ /* 0x000fc6000f8e02ff */
[----:B------:R-:W-:-:S13]  /*00e0*/  ISETP.GE.AND P0, PT, R0, 0x1, PT ;  /* 0x000000010000780c */ /* 0x000fda0003f06270 */
[----:B-1----:R-:W-:Y:S05]  /*00f0*/  @!P0 BRA `(.L_x_1) ;  /* 0x0000000800808947 */ /* 0x002fea0003800000 */
[C---:B------:R-:W-:Y:S01]  /*0100*/  ISETP.GE.U32.AND P1, PT, R0.reuse, 0x10, PT ;  /* 0x000000100000780c */ /* 0x040fe20003f26070 */
[----:B------:R-:W-:Y:S01]  /*0110*/  BSSY.RECONVERGENT B1, `(.L_x_2) ;  /* 0x0000049000017945 */ /* 0x000fe20003800200 */
[----:B------:R-:W-:Y:S01]  /*0120*/  LOP3.LUT R23, R0, 0xf, RZ, 0xc0, !PT ;  /* 0x0000000f00177812 */ /* 0x000fe200078ec0ff */
[----:B------:R-:W-:Y:S02]  /*0130*/  HFMA2 R13, -RZ, RZ, 0, 0 ;  /* 0x00000000ff0d7431 */ /* 0x000fe400000001ff */
[----:B------:R-:W-:Y:S01]  /*0140*/  IMAD.MOV.U32 R10, RZ, RZ, RZ ;  /* 0x000000ffff0a7224 */ /* 0x000fe200078e00ff */
[----:B------:R-:W-:-:S07]  /*0150*/  ISETP.NE.AND P0, PT, R23, RZ, PT ;  /* 0x000000ff1700720c */ /* 0x000fce0003f05270 */
[----:B------:R-:W-:Y:S06]  /*0160*/  @!P1 BRA `(.L_x_3) ;  /* 0x00000004000c9947 */ /* 0x000fec0003800000 */
[----:B------:R-:W0:Y:S01]  /*0170*/  LDC.64 R2, c[0x0][0x388] ;  /* 0x0000e200ff027b82 */ /* 0x000e220000000a00 */
[----:B------:R-:W1:Y:S01]  /*0180*/  LDCU.64 UR4, c[0x0][0x390] ;  /* 0x00007200ff0477ac */ /* 0x000e620008000a00 */
[----:B------:R-:W-:Y:S01]  /*0190*/  LOP3.LUT R10, R0, 0x7ffffff0, RZ, 0xc0, !PT ;  /* 0x7ffffff0000a7812 */ /* 0x000fe200078ec0ff */
[----:B------:R-:W-:Y:S01]  /*01a0*/  IMAD.MOV.U32 R13, RZ, RZ, RZ ;  /* 0x000000ffff0d7224 */ /* 0x000fe200078e00ff */
[----:B------:R-:W-:-:S03]  /*01b0*/  MOV R11, R9 ;  /* 0x00000009000b7202 */ /* 0x000fc60000000f00 */
[----:B------:R-:W-:Y:S01]  /*01c0*/  IMAD.MOV R12, RZ, RZ, -R10 ;  /* 0x000000ffff0c7224 */ /* 0x000fe200078e0a0a */
[----:B-1----:R-:W-:-:S04]  /*01d0*/  UIADD3 UR4, UP0, UPT, UR4, 0x20, URZ ;  /* 0x0000002004047890 */ /* 0x002fc8000ff1e0ff */
[----:B------:R-:W-:Y:S01]  /*01e0*/  UIADD3.X UR5, UPT, UPT, URZ, UR5, URZ, UP0, !UPT ;  /* 0x00000005ff057290 */ /* 0x000fe200087fe4ff */
[----:B0-----:R-:W-:Y:S02]  /*01f0*/  IADD3 R2, P1, PT, R2, 0x20, RZ ;  /* 0x0000002002027810 */ /* 0x001fe40007f3e0ff */
[----:B------:R-:W-:Y:S02]  /*0200*/  MOV R4, UR4 ;  /* 0x0000000400047c02 */ /* 0x000fe40008000f00 */
[----:B------:R-:W-:Y:S01]  /*0210*/  IADD3.X R3, PT, PT, RZ, R3, RZ, P1, !PT ;  /* 0x00000003ff037210 */ /* 0x000fe20000ffe4ff */
[----:B------:R-:W-:-:S08]  /*0220*/  IMAD.U32 R5, RZ, RZ, UR5 ;  /* 0x00000005ff057e24 */ /* 0x000fd0000f8e00ff */
.L_x_4:
[----:B------:R-:W-:Y:S01]  /*0230*/  IMAD.WIDE R6, R11, 0x4, R2 ;  /* 0x000000040b067825 */ /* 0x000fe200078e0202 */
[----:B------:R-:W2:Y:S04]  /*0240*/  LDG.E R17, desc[UR6][R4.64+-0x20] ;  /* 0xffffe00604117981 */ /* 0x000ea8000c1e1900 */
[----:B------:R-:W2:Y:S04]  /*0250*/  LDG.E R16, desc[UR6][R6.64+-0x20] ;  /* 0xffffe00606107981 */ /* 0x000ea8000c1e1900 */
[----:B------:R-:W3:Y:S04]  /*0260*/  LDG.E R18, desc[UR6][R4.64+-0x1c] ;  /* 0xffffe40604127981 */ /* 0x000ee8000c1e1900 */
[----:B------:R-:W3:Y:S04]  /*0270*/  LDG.E R27, desc[UR6][R6.64+-0x1c] ;  /* 0xffffe406061b7981 */ /* 0x000ee8000c1e1900 */
[----:B------:R-:W4:Y:S04]  /*0280*/  LDG.E R14, desc[UR6][R4.64+-0x18] ;  /* 0xffffe806040e7981 */ /* 0x000f28000c1e1900 */
[----:B------:R-:W4:Y:S04]  /*0290*/  LDG.E R15, desc[UR6][R6.64+-0x18] ;  /* 0xffffe806060f7981 */ /* 0x000f28000c1e1900 */
[----:B------:R-:W5:Y:S04]  /*02a0*/  LDG.E R19, desc[UR6][R4.64+-0x14] ;  /* 0xffffec0604137981 */ /* 0x000f68000c1e1900 */
[----:B------:R-:W5:Y:S04]  /*02b0*/  LDG.E R20, desc[UR6][R6.64+-0x14] ;  /* 0xffffec0606147981 */ /* 0x000f68000c1e1900 */
[----:B------:R-:W5:Y:S04]  /*02c0*/  LDG.E R21, desc[UR6][R4.64+-0x10] ;  /* 0xfffff00604157981 */ /* 0x000f68000c1e1900 */
[----:B------:R-:W5:Y:S04]  /*02d0*/  LDG.E R22, desc[UR6][R6.64+-0x10] ;  /* 0xfffff00606167981 */ /* 0x000f68000c1e1900 */
[----:B------:R-:W5:Y:S04]  /*02e0*/  LDG.E R24, desc[UR6][R4.64+-0xc] ;  /* 0xfffff40604187981 */ /* 0x000f68000c1e1900 */
[----:B------:R-:W5:Y:S04]  /*02f0*/  LDG.E R25, desc[UR6][R6.64+-0xc] ;  /* 0xfffff40606197981 */ /* 0x000f68000c1e1900 */
[----:B------:R-:W5:Y:S01]  /*0300*/  LDG.E R26, desc[UR6][R6.64+0x1c] ;  /* 0x00001c06061a7981 */ /* 0x000f62000c1e1900 */
[----:B--2---:R-:W-:-:S03]  /*0310*/  FFMA R16, R16, R17, R13 ;  /* 0x0000001110107223 */ /* 0x004fc6000000000d */
[----:B------:R-:W2:Y:S04]  /*0320*/  LDG.E R17, desc[UR6][R4.64+-0x8] ;  /* 0xfffff80604117981 */ /* 0x000ea8000c1e1900 */
[----:B------:R-:W2:Y:S01]  /*0330*/  LDG.E R13, desc[UR6][R4.64+-0x4] ;  /* 0xfffffc06040d7981 */ /* 0x000ea2000c1e1900 */
[----:B---3--:R-:W-:-:S03]  /*0340*/  FFMA R16, R27, R18, R16 ;  /* 0x000000121b107223 */ /* 0x008fc60000000010 */
[----:B------:R-:W2:Y:S01]  /*0350*/  LDG.E R18, desc[UR6][R6.64+-0x8] ;  /* 0xfffff80606127981 */ /* 0x000ea2000c1e1900 */
[----:B----4-:R-:W-:-:S03]  /*0360*/  FFMA R27, R15, R14, R16 ;  /* 0x0000000e0f1b7223 */ /* 0x010fc60000000010 */
[----:B------:R-:W3:Y:S04]  /*0370*/  LDG.E R14, desc[UR6][R6.64+-0x4] ;  /* 0xfffffc06060e7981 */ /* 0x000ee8000c1e1900 */
[----:B------:R-:W4:Y:S04]  /*0380*/  LDG.E R15, desc[UR6][R4.64] ;  /* 0x00000006040f7981 */ /* 0x000f28000c1e1900 */
[----:B------:R-:W4:Y:S01]  /*0390*/  LDG.E R16, desc[UR6][R6.64] ;  /* 0x0000000606107981 */ /* 0x000f22000c1e1900 */
[----:B-----5:R-:W-:-:S03]  /*03a0*/  FFMA R19, R20, R19, R27 ;  /* 0x0000001314137223 */ /* 0x020fc6000000001b */
[----:B------:R-:W5:Y:S01]  /*03b0*/  LDG.E R20, desc[UR6][R6.64+0x4] ;  /* 0x0000040606147981 */ /* 0x000f62000c1e1900 */
[----:B------:R-:W-:-:S03]  /*03c0*/  FFMA R22, R22, R21, R19 ;  /* 0x0000001516167223 */ /* 0x000fc60000000013 */
[----:B------:R-:W5:Y:S04]  /*03d0*/  LDG.E R19, desc[UR6][R4.64+0x4] ;  /* 0x0000040604137981 */ /* 0x000f68000c1e1900 */
[----:B------:R-:W5:Y:S01]  /*03e0*/  LDG.E R21, desc[UR6][R6.64+0x8] ;  /* 0x0000080606157981 */ /* 0x000f62000c1e1900 */
[----:B------:R-:W-:-:S03]  /*03f0*/  FFMA R25, R25, R24, R22 ;  /* 0x0000001819197223 */ /* 0x000fc60000000016 */
[----:B------:R-:W5:Y:S04]  /*0400*/  LDG.E R22, desc[UR6][R4.64+0x8] ;  /* 0x0000080604167981 */ /* 0x000f68000c1e1900 */
[----:B------:R-:W5:Y:S04]  /*0410*/  LDG.E R24, desc[UR6][R6.64+0x14] ;  /* 0x0000140606187981 */ /* 0x000f68000c1e1900 */
[----:B------:R-:W5:Y:S01]  /*0420*/  LDG.E R27, desc[UR6][R4.64+0x1c] ;  /* 0x00001c06041b7981 */ /* 0x000f62000c1e1900 */
[----:B--2---:R-:W-:-:S03]  /*0430*/  FFMA R25, R18, R17, R25 ;  /* 0x0000001112197223 */ /* 0x004fc60000000019 */
[----:B------:R-:W2:Y:S04]  /*0440*/  LDG.E R18, desc[UR6][R4.64+0xc] ;  /* 0x00000c0604127981 */ /* 0x000ea8000c1e1900 */
[----:B------:R-:W2:Y:S01]  /*0450*/  LDG.E R17, desc[UR6][R6.64+0xc] ;  /* 0x00000c0606117981 */ /* 0x000ea2000c1e1900 */
[----:B---3--:R-:W-:-:S03]  /*0460*/  FFMA R25, R14, R13, R25 ;  /* 0x0000000d0e197223 */ /* 0x008fc60000000019 */
[----:B------:R-:W3:Y:S04]  /*0470*/  LDG.E R13, desc[UR6][R4.64+0x10] ;  /* 0x00001006040d7981 */ /* 0x000ee8000c1e1900 */
[----:B------:R-:W3:Y:S01]  /*0480*/  LDG.E R14, desc[UR6][R6.64+0x10] ;  /* 0x00001006060e7981 */ /* 0x000ee2000c1e1900 */
[----:B----4-:R-:W-:-:S03]  /*0490*/  FFMA R29, R16, R15, R25 ;  /* 0x0000000f101d7223 */ /* 0x010fc60000000019 */
[----:B------:R-:W4:Y:S04]  /*04a0*/  LDG.E R25, desc[UR6][R4.64+0x14] ;  /* 0x0000140604197981 */ /* 0x000f28000c1e1900 */
[----:B------:R0:W4:Y:S04]  /*04b0*/  LDG.E R15, desc[UR6][R4.64+0x18] ;  /* 0x00001806040f7981 */ /* 0x000128000c1e1900 */
[----:B------:R-:W4:Y:S01]  /*04c0*/  LDG.E R16, desc[UR6][R6.64+0x18] ;  /* 0x0000180606107981 */ /* 0x000f22000c1e1900 */
[----:B-----5:R-:W-:Y:S01]  /*04d0*/  FFMA R20, R20, R19, R29 ;  /* 0x0000001314147223 */ /* 0x020fe2000000001d */
[----:B------:R-:W-:-:S03]  /*04e0*/  IADD3 R12, PT, PT, R12, 0x10, RZ ;  /* 0x000000100c0c7810 */ /* 0x000fc60007ffe0ff */
[----:B------:R-:W-:Y:S01]  /*04f0*/  FFMA R20, R21, R22, R20 ;  /* 0x0000001615147223 */ /* 0x000fe20000000014 */
[----:B------:R-:W-:Y:S02]  /*0500*/  ISETP.NE.AND P1, PT, R12, RZ, PT ;  /* 0x000000ff0c00720c */ /* 0x000fe40003f25270 */
[----:B0-----:R-:W-:Y:S02]  /*0510*/  IADD3 R4, P2, PT, R4, 0x40, RZ ;  /* 0x0000004004047810 */ /* 0x001fe40007f5e0ff */
[----:B------:R-:W-:-:S03]  /*0520*/  IADD3 R11, PT, PT, R11, 0x10, RZ ;  /* 0x000000100b0b7810 */ /* 0x000fc60007ffe0ff */
[----:B------:R-:W-:Y:S02]  /*0530*/  IMAD.X R5, RZ, RZ, R5, P2 ;  /* 0x000000ffff057224 */ /* 0x000fe400010e0605 */
[----:B--2---:R-:W-:-:S04]  /*0540*/  FFMA R17, R17, R18, R20 ;  /* 0x0000001211117223 */ /* 0x004fc80000000014 */
[----:B---3--:R-:W-:-:S04]  /*0550*/  FFMA R13, R14, R13, R17 ;  /* 0x0000000d0e0d7223 */ /* 0x008fc80000000011 */
[----:B----4-:R-:W-:-:S04]  /*0560*/  FFMA R13, R24, R25, R13 ;  /* 0x00000019180d7223 */ /* 0x010fc8000000000d */
[----:B------:R-:W-:-:S04]  /*0570*/  FFMA R13, R16, R15, R13 ;  /* 0x0000000f100d7223 */ /* 0x000fc8000000000d */
[----:B------:R-:W-:Y:S01]  /*0580*/  FFMA R13, R26, R27, R13 ;  /* 0x0000001b1a0d7223 */ /* 0x000fe2000000000d */
[----:B------:R-:W-:Y:S06]  /*0590*/  @P1 BRA `(.L_x_4) ;  /* 0xfffffffc00241947 */ /* 0x000fec000383ffff */
.L_x_3:
[----:B------:R-:W-:Y:S05]  /*05a0*/  BSYNC.RECONVERGENT B1 ;  /* 0x0000000000017941 */ /* 0x000fea0003800200 */
.L_x_2:
[----:B------:R-:W-:Y:S01]  /*05b0*/  IMAD.MOV.U32 R12, RZ, RZ, R0 ;  /* 0x000000ffff0c7224 */ /* 0x000fe200078e0000 */
[----:B------:R-:W-:Y:S06]  /*05c0*/  @!P0 BRA `(.L_x_1) ;  /* 0x00000004004c8947 */ /* 0x000fec0003800000 */
[----:B------:R-:W-:Y:S01]  /*05d0*/  ISETP.GE.U32.AND P0, PT, R23, 0x8, PT ;  /* 0x000000081700780c */ /* 0x000fe20003f06070 */
[----:B------:R-:W-:Y:S01]  /*05e0*/  BSSY.RECONVERGENT B1, `(.L_x_5) ;  /* 0x0000022000017945 */ /* 0x000fe20003800200 */
[----:B------:R-:W-:-:S04]  /*05f0*/  LOP3.LUT R21, R0, 0x7, RZ, 0xc0, !PT ;  /* 0x0000000700157812 */ /* 0x000fc800078ec0ff */
[----:B------:R-:W-:-:S07]  /*0600*/  ISETP.NE.AND P1, PT, R21, RZ, PT ;  /* 0x000000ff1500720c */ /* 0x000fce0003f25270 */
[----:B------:R-:W-:Y:S06]  /*0610*/  @!P0 BRA `(.L_x_6) ;  /* 0x0000000000788947 */ /* 0x000fec0003800000 */
[----:B------:R-:W0:Y:S01]  /*0620*/  LDC.64 R4, c[0x0][0x388] ;  /* 0x0000e200ff047b82 */ /* 0x000e220000000a00 */
[----:B------:R-:W-:-:S07]  /*0630*/  IADD3 R7, PT, PT, R9, R10, RZ ;  /* 0x0000000a09077210 */ /* 0x000fce0007ffe0ff */
[----:B------:R-:W1:Y:S01]  /*0640*/  LDC.64 R2, c[0x0][0x390] ;  /* 0x0000e400ff027b82 */ /* 0x000e620000000a00 */
[----:B0-----:R-:W-:-:S05]  /*0650*/  IMAD.WIDE R4, R7, 0x4, R4 ;  /* 0x0000000407047825 */ /* 0x001fca00078e0204 */
[----:B------:R-:W2:Y:S01]  /*0660*/  LDG.E R18, desc[UR6][R4.64] ;  /* 0x0000000604127981 */ /* 0x000ea2000c1e1900 */
[----:B-1----:R-:W-:-:S03]  /*0670*/  IMAD.WIDE.U32 R2, R10, 0x4, R2 ;  /* 0x000000040a027825 */ /* 0x002fc600078e0002 */
[----:B------:R-:W3:Y:S04]  /*0680*/  LDG.E R20, desc[UR6][R4.64+0x4] ;  /* 0x0000040604147981 */ /* 0x000ee8000c1e1900 */
[----:B------:R-:W2:Y:S04]  /*0690*/  LDG.E R17, desc[UR6][R2.64] ;  /* 0x0000000602117981 */ /* 0x000ea8000c1e1900 */
        /* <DEDUP_REMOVED lines=12> */
[----:B------:R-:W5:Y:S01]  /*0760*/  LDG.E R26, desc[UR6][R2.64+0x1c] ;  /* 0x00001c06021a7981 */ /* 0x000f62000c1e1900 */
[----:B------:R-:W-:-:S02]  /*0770*/  VIADD R10, R10, 0x8 ;  /* 0x000000080a0a7836 */ /* 0x000fc40000000000 */
[----:B--2---:R-:W-:-:S04]  /*0780*/  FFMA R17, R18, R17, R13 ;  /* 0x0000001112117223 */ /* 0x004fc8000000000d */
[----:B---3--:R-:W-:-:S04]  /*0790*/  FFMA R17, R20, R19, R17 ;  /* 0x0000001314117223 */ /* 0x008fc80000000011 */
[----:B----4-:R-:W-:-:S04]  /*07a0*/  FFMA R17, R22, R23, R17 ;  /* 0x0000001716117223 */ /* 0x010fc80000000011 */
[----:B-----5:R-:W-:-:S04]  /*07b0*/  FFMA R24, R24, R25, R17 ;  /* 0x0000001918187223 */ /* 0x020fc80000000011 */
[----:B------:R-:W-:-:S04]  /*07c0*/  FFMA R16, R15, R16, R24 ;  /* 0x000000100f107223 */ /* 0x000fc80000000018 */
[----:B------:R-:W-:-:S04]  /*07d0*/  FFMA R11, R11, R12, R16 ;  /* 0x0000000c0b0b7223 */ /* 0x000fc80000000010 */
[----:B------:R-:W-:-:S04]  /*07e0*/  FFMA R7, R6, R7, R11 ;  /* 0x0000000706077223 */ /* 0x000fc8000000000b */
[----:B------:R-:W-:-:S07]  /*07f0*/  FFMA R13, R14, R26, R7 ;  /* 0x0000001a0e0d7223 */ /* 0x000fce0000000007 */
.L_x_6:
[----:B------:R-:W-:Y:S05]  /*0800*/  BSYNC.RECONVERGENT B1 ;  /* 0x0000000000017941 */ /* 0x000fea0003800200 */
.L_x_5:
[----:B------:R-:W-:Y:S01]  /*0810*/  MOV R12, R0 ;  /* 0x00000000000c7202 */ /* 0x000fe20000000f00 */
[----:B------:R-:W-:Y:S06]  /*0820*/  @!P1 BRA `(.L_x_1) ;  /* 0x0000000000b49947 */ /* 0x000fec0003800000 */
[----:B------:R-:W-:-:S13]  /*0830*/  ISETP.GE.U32.AND P0, PT, R21, 0x4, PT ;  /* 0x000000041500780c */ /* 0x000fda0003f06070 */
[----:B------:R-:W0:Y:S01]  /*0840*/  @P0 LDC.64 R2, c[0x0][0x388] ;  /* 0x0000e200ff020b82 */ /* 0x000e220000000a00 */
[----:B------:R-:W-:-:S07]  /*0850*/  @P0 IMAD.IADD R7, R9, 0x1, R10 ;  /* 0x0000000109070824 */ /* 0x000fce00078e020a */
[----:B------:R-:W1:Y:S01]  /*0860*/  @P0 LDC.64 R4, c[0x0][0x390] ;  /* 0x0000e400ff040b82 */ /* 0x000e620000000a00 */
[----:B0-----:R-:W-:-:S05]  /*0870*/  @P0 IMAD.WIDE R2, R7, 0x4, R2 ;  /* 0x0000000407020825 */ /* 0x001fca00078e0202 */
[----:B------:R-:W2:Y:S01]  /*0880*/  @P0 LDG.E R6, desc[UR6][R2.64] ;  /* 0x0000000602060981 */ /* 0x000ea2000c1e1900 */
[----:B-1----:R-:W-:-:S03]  /*0890*/  @P0 IMAD.WIDE.U32 R4, R10, 0x4, R4 ;  /* 0x000000040a040825 */ /* 0x002fc600078e0004 */
[----:B------:R-:W3:Y:S04]  /*08a0*/  @P0 LDG.E R12, desc[UR6][R2.64+0x4] ;  /* 0x00000406020c0981 */ /* 0x000ee8000c1e1900 */
[----:B------:R-:W2:Y:S04]  /*08b0*/  @P0 LDG.E R7, desc[UR6][R4.64] ;  /* 0x0000000604070981 */ /* 0x000ea8000c1e1900 */
[----:B------:R-:W3:Y:S04]  /*08c0*/  @P0 LDG.E R11, desc[UR6][R4.64+0x4] ;  /* 0x00000406040b0981 */ /* 0x000ee8000c1e1900 */
[----:B------:R-:W4:Y:S04]  /*08d0*/  @P0 LDG.E R14, desc[UR6][R2.64+0x8] ;  /* 0x00000806020e0981 */ /* 0x000f28000c1e1900 */
[----:B------:R-:W4:Y:S04]  /*08e0*/  @P0 LDG.E R15, desc[UR6][R4.64+0x8] ;  /* 0x00000806040f0981 */ /* 0x000f28000c1e1900 */
[----:B------:R-:W5:Y:S04]  /*08f0*/  @P0 LDG.E R16, desc[UR6][R2.64+0xc] ;  /* 0x00000c0602100981 */ /* 0x000f68000c1e1900 */
[----:B------:R-:W5:Y:S01]  /*0900*/  @P0 LDG.E R17, desc[UR6][R4.64+0xc] ;  /* 0x00000c0604110981 */ /* 0x000f62000c1e1900 */
[----:B------:R-:W-:-:S02]  /*0910*/  @P0 VIADD R10, R10, 0x4 ;  /* 0x000000040a0a0836 */ /* 0x000fc40000000000 */
[----:B--2---:R-:W-:Y:S01]  /*0920*/  @P0 FFMA R7, R6, R7, R13 ;  /* 0x0000000706070223 */ /* 0x004fe2000000000d */
[----:B------:R-:W-:-:S04]  /*0930*/  LOP3.LUT R6, R0, 0x3, RZ, 0xc0, !PT ;  /* 0x0000000300067812 */ /* 0x000fc800078ec0ff */
[----:B------:R-:W-:Y:S01]  /*0940*/  ISETP.NE.AND P1, PT, R6, RZ, PT ;  /* 0x000000ff0600720c */ /* 0x000fe20003f25270 */
[----:B---3--:R-:W-:Y:S01]  /*0950*/  @P0 FFMA R7, R12, R11, R7 ;  /* 0x0000000b0c070223 */ /* 0x008fe20000000007 */
[----:B------:R-:W-:-:S03]  /*0960*/  MOV R12, R0 ;  /* 0x00000000000c7202 */ /* 0x000fc60000000f00 */
[----:B----4-:R-:W-:-:S04]  /*0970*/  @P0 FFMA R7, R14, R15, R7 ;  /* 0x0000000f0e070223 */ /* 0x010fc80000000007 */
[----:B-----5:R-:W-:-:S04]  /*0980*/  @P0 FFMA R13, R16, R17, R7 ;  /* 0x00000011100d0223 */ /* 0x020fc80000000007 */
[----:B------:R-:W-:Y:S05]  /*0990*/  @!P1 BRA `(.L_x_1) ;  /* 0x0000000000589947 */ /* 0x000fea0003800000 */
[----:B------:R-:W0:Y:S01]  /*09a0*/  LDC.64 R4, c[0x0][0x390] ;  /* 0x0000e400ff047b82 */ /* 0x000e220000000a00 */
[----:B------:R-:W-:Y:S01]  /*09b0*/  BSSY.RECONVERGENT B1, `(.L_x_7) ;  /* 0x0000013000017945 */ /* 0x000fe20003800200 */
[----:B------:R-:W-:Y:S01]  /*09c0*/  IADD3 R12, PT, PT, -R6, RZ, RZ ;  /* 0x000000ff060c7210 */ /* 0x000fe20007ffe1ff */
[----:B------:R-:W-:-:S05]  /*09d0*/  IMAD.IADD R11, R9, 0x1, R10 ;  /* 0x00000001090b7824 */ /* 0x000fca00078e020a */
[----:B------:R-:W1:Y:S01]  /*09e0*/  LDC.64 R2, c[0x0][0x388] ;  /* 0x0000e200ff027b82 */ /* 0x000e620000000a00 */
[----:B0-----:R-:W-:-:S04]  /*09f0*/  IMAD.WIDE.U32 R4, R10, 0x4, R4 ;  /* 0x000000040a047825 */ /* 0x001fc800078e0004 */
[----:B------:R-:W-:Y:S01]  /*0a00*/  IMAD.MOV.U32 R15, RZ, RZ, R5 ;  /* 0x000000ffff0f7224 */ /* 0x000fe200078e0005 */
[----:B------:R-:W-:-:S07]  /*0a10*/  MOV R14, R4 ;  /* 0x00000004000e7202 */ /* 0x000fce0000000f00 */
.L_x_8:
[----:B-1----:R-:W-:Y:S01]  /*0a20*/  IMAD.WIDE R4, R11, 0x4, R2 ;  /* 0x000000040b047825 */ /* 0x002fe200078e0202 */
[----:B------:R-:W-:-:S03]  /*0a30*/  MOV R6, R14 ;  /* 0x0000000e00067202 */ /* 0x000fc60000000f00 */
[----:B------:R-:W-:Y:S02]  /*0a40*/  IMAD.MOV.U32 R7, RZ, RZ, R15 ;  /* 0x000000ffff077224 */ /* 0x000fe400078e000f */
[----:B------:R-:W2:Y:S04]  /*0a50*/  LDG.E R4, desc[UR6][R4.64] ;  /* 0x0000000604047981 */ /* 0x000ea8000c1e1900 */
[----:B------:R-:W2:Y:S01]  /*0a60*/  LDG.E R6, desc[UR6][R6.64] ;  /* 0x0000000606067981 */ /* 0x000ea2000c1e1900 */
[----:B------:R-:W-:Y:S01]  /*0a70*/  IADD3 R12, PT, PT, R12, 0x1, RZ ;  /* 0x000000010c0c7810 */ /* 0x000fe20007ffe0ff */
[----:B------:R-:W-:Y:S01]  /*0a80*/  VIADD R11, R11, 0x1 ;  /* 0x000000010b0b7836 */ /* 0x000fe20000000000 */
[----:B------:R-:W-:Y:S02]  /*0a90*/  IADD3 R14, P1, PT, R14, 0x4, RZ ;  /* 0x000000040e0e7810 */ /* 0x000fe40007f3e0ff */
[----:B------:R-:W-:-:S02]  /*0aa0*/  ISETP.NE.AND P0, PT, R12, RZ, PT ;  /* 0x000000ff0c00720c */ /* 0x000fc40003f05270 */
[----:B------:R-:W-:Y:S01]  /*0ab0*/  IADD3.X R15, PT, PT, RZ, R15, RZ, P1, !PT ;  /* 0x0000000fff0f7210 */ /* 0x000fe20000ffe4ff */
[----:B--2---:R-:W-:-:S10]  /*0ac0*/  FFMA R13, R4, R6, R13 ;  /* 0x00000006040d7223 */ /* 0x004fd4000000000d */
[----:B------:R-:W-:Y:S05]  /*0ad0*/  @P0 BRA `(.L_x_8) ;  /* 0xfffffffc00d00947 */ /* 0x000fea000383ffff */
[----:B------:R-:W-:Y:S05]  /*0ae0*/  BSYNC.RECONVERGENT B1 ;  /* 0x0000000000017941 */ /* 0x000fea0003800200 */
.L_x_7:
[----:B------:R-:W-:-:S07]  /*0af0*/  IMAD.MOV.U32 R12, RZ, RZ, R0 ;  /* 0x000000ffff0c7224 */ /* 0x000fce00078e0000 */
.L_x_1:
[----:B------:R-:W-:Y:S05]  /*0b00*/  BSYNC.RECONVERGENT B0 ;  /* 0x0000000000007941 */ /* 0x000fea0003800200 */
.L_x_0:
[----:B------:R-:W-:Y:S01]  /*0b10*/  ISETP.GE.AND P0, PT, R12, UR8, PT ;  /* 0x000000080c007c0c */ /* 0x000fe2000bf06270 */
[----:B------:R-:W-:-:S12]  /*0b20*/  BSSY.RECONVERGENT B0, `(.L_x_9) ;  /* 0x00000ac000007945 */ /* 0x000fd80003800200 */
[----:B------:R-:W-:Y:S05]  /*0b30*/  @P0 BRA `(.L_x_10) ;  /* 0x0000000800a80947 */ /* 0x000fea0003800000 */
[----:B------:R-:W-:Y:S01]  /*0b40*/  ISETP.NE.AND P0, PT, R8, R12, PT ;  /* 0x0000000c0800720c */ /* 0x000fe20003f05270 */
[----:B------:R-:W-:-:S12]  /*0b50*/  BSSY.RECONVERGENT B1, `(.L_x_11) ;  /* 0x000000a000017945 */ /* 0x000fd80003800200 */
[----:B------:R-:W-:Y:S05]  /*0b60*/  @!P0 BRA `(.L_x_12) ;  /* 0x0000000000208947 */ /* 0x000fea0003800000 */
[----:B------:R-:W0:Y:S01]  /*0b70*/  LDC.64 R2, c[0x0][0x388] ;  /* 0x0000e200ff027b82 */ /* 0x000e220000000a00 */
[----:B------:R-:W-:-:S07]  /*0b80*/  IADD3 R7, PT, PT, R9, R12, RZ ;  /* 0x0000000c09077210 */ /* 0x000fce0007ffe0ff */
[----:B------:R-:W1:Y:S01]  /*0b90*/  LDC.64 R4, c[0x0][0x390] ;  /* 0x0000e400ff047b82 */ /* 0x000e620000000a00 */
[----:B0-----:R-:W-:-:S06]  /*0ba0*/  IMAD.WIDE R2, R7, 0x4, R2 ;  /* 0x0000000407027825 */ /* 0x001fcc00078e0202 */
[----:B------:R-:W2:Y:S01]  /*0bb0*/  LDG.E R2, desc[UR6][R2.64] ;  /* 0x0000000602027981 */ /* 0x000ea2000c1e1900 */
[----:B-1----:R-:W-:-:S06]  /*0bc0*/  IMAD.WIDE.U32 R4, R12, 0x4, R4 ;  /* 0x000000040c047825 */ /* 0x002fcc00078e0004 */
[----:B------:R-:W2:Y:S02]  /*0bd0*/  LDG.E R4, desc[UR6][R4.64] ;  /* 0x0000000604047981 */ /* 0x000ea4000c1e1900 */
[----:B--2---:R-:W-:-:S07]  /*0be0*/  FFMA R13, R2, R4, R13 ;  /* 0x00000004020d7223 */ /* 0x004fce000000000d */
.L_x_12:
[----:B------:R-:W-:Y:S05]  /*0bf0*/  BSYNC.RECONVERGENT B1 ;  /* 0x0000000000017941 */ /* 0x000fea0003800200 */
.L_x_11:
[----:B------:R-:W-:-:S05]  /*0c00*/  VIADD R12, R12, 0x1 ;  /* 0x000000010c0c7836 */ /* 0x000fca0000000000 */
[----:B------:R-:W-:-:S13]  /*0c10*/  ISETP.GE.AND P0, PT, R12, UR8, PT ;  /* 0x000000080c007c0c */ /* 0x000fda000bf06270 */
[----:B------:R-:W-:Y:S05]  /*0c20*/  @P0 BRA `(.L_x_10) ;  /* 0x00000008006c0947 */ /* 0x000fea0003800000 */
[C---:B------:R-:W-:Y:S01]  /*0c30*/  IADD3 R2, PT, PT, R12.reuse, -UR8, RZ ;  /* 0x800000080c027c10 */ /* 0x040fe2000fffe0ff */
[----:B------:R-:W-:Y:S01]  /*0c40*/  BSSY.RECONVERGENT B1, `(.L_x_13) ;  /* 0x0000048000017945 */ /* 0x000fe20003800200 */
[----:B------:R-:W-:Y:S02]  /*0c50*/  IADD3 R0, PT, PT, -R12, UR8, RZ ;  /* 0x000000080c007c10 */ /* 0x000fe4000fffe1ff */
[----:B------:R-:W-:Y:S02]  /*0c60*/  ISETP.GT.U32.AND P1, PT, R2, -0x10, PT ;  /* 0xfffffff00200780c */ /* 0x000fe40003f24070 */
[----:B------:R-:W-:-:S04]  /*0c70*/  LOP3.LUT R23, R0, 0xf, RZ, 0xc0, !PT ;  /* 0x0000000f00177812 */ /* 0x000fc800078ec0ff */
[----:B------:R-:W-:-:S07]  /*0c80*/  ISETP.NE.AND P0, PT, R23, RZ, PT ;  /* 0x000000ff1700720c */ /* 0x000fce0003f05270 */
[----:B------:R-:W-:Y:S06]  /*0c90*/  @P1 BRA `(.L_x_14) ;  /* 0x0000000400081947 */ /* 0x000fec0003800000 */
[----:B------:R-:W0:Y:S01]  /*0ca0*/  LDC.64 R2, c[0x0][0x390] ;  /* 0x0000e400ff027b82 */ /* 0x000e220000000a00 */
[----:B------:R-:W-:Y:S02]  /*0cb0*/  LOP3.LUT R10, R0, 0xfffffff0, RZ, 0xc0, !PT ;  /* 0xfffffff0000a7812 */ /* 0x000fe400078ec0ff */
[----:B------:R-:W-:Y:S02]  /*0cc0*/  IADD3 R11, PT, PT, R9, R12, RZ ;  /* 0x0000000c090b7210 */ /* 0x000fe40007ffe0ff */
[----:B------:R-:W-:-:S03]  /*0cd0*/  IADD3 R10, PT, PT, -R10, RZ, RZ ;  /* 0x000000ff0a0a7210 */ /* 0x000fc60007ffe1ff */
[----:B------:R-:W1:Y:S01]  /*0ce0*/  LDC.64 R6, c[0x0][0x388] ;  /* 0x0000e200ff067b82 */ /* 0x000e620000000a00 */
[----:B0-----:R-:W-:-:S03]  /*0cf0*/  IMAD.WIDE.U32 R4, R12, 0x4, R2 ;  /* 0x000000040c047825 */ /* 0x001fc600078e0002 */
[----:B------:R-:W-:Y:S02]  /*0d00*/  IADD3 R4, P1, PT, R4, 0x20, RZ ;  /* 0x0000002004047810 */ /* 0x000fe40007f3e0ff */
[----:B-1----:R-:W-:-:S03]  /*0d10*/  IADD3 R2, P2, PT, R6, 0x20, RZ ;  /* 0x0000002006027810 */ /* 0x002fc60007f5e0ff */
[----:B------:R-:W-:Y:S01]  /*0d20*/  IMAD.X R5, RZ, RZ, R5, P1 ;  /* 0x000000ffff057224 */ /* 0x000fe200008e0605 */
[----:B------:R-:W-:-:S09]  /*0d30*/  IADD3.X R3, PT, PT, RZ, R7, RZ, P2, !PT ;  /* 0x00000007ff037210 */ /* 0x000fd200017fe4ff */
.L_x_15:
        /* <DEDUP_REMOVED lines=43> */
[----:B------:R-:W-:-:S03]  /*0ff0*/  VIADD R10, R10, 0x10 ;  /* 0x000000100a0a7836 */ /* 0x000fc60000000000 */
[----:B------:R-:W-:Y:S02]  /*1000*/  FFMA R20, R21, R22, R20 ;  /* 0x0000001615147223 */ /* 0x000fe40000000014 */
[----:B------:R-:W-:Y:S02]  /*1010*/  ISETP.NE.AND P1, PT, R10, RZ, PT ;  /* 0x000000ff0a00720c */ /* 0x000fe40003f25270 */
[----:B0-----:R-:W-:Y:S01]  /*1020*/  IADD3 R4, P2, PT, R4, 0x40, RZ ;  /* 0x0000004004047810 */ /* 0x001fe20007f5e0ff */
[----:B------:R-:W-:Y:S01]  /*1030*/  VIADD R11, R11, 0x10 ;  /* 0x000000100b0b7836 */ /* 0x000fe20000000000 */
[----:B------:R-:W-:Y:S02]  /*1040*/  IADD3 R12, PT, PT, R12, 0x10, RZ ;  /* 0x000000100c0c7810 */ /* 0x000fe40007ffe0ff */
[----:B------:R-:W-:Y:S01]  /*1050*/  IADD3.X R5, PT, PT, RZ, R5, RZ, P2, !PT ;  /* 0x00000005ff057210 */ /* 0x000fe200017fe4ff */
[----:B--2---:R-:W-:-:S04]  /*1060*/  FFMA R17, R17, R18, R20 ;  /* 0x0000001211117223 */ /* 0x004fc80000000014 */
[----:B---3--:R-:W-:-:S04]  /*1070*/  FFMA R13, R14, R13, R17 ;  /* 0x0000000d0e0d7223 */ /* 0x008fc80000000011 */
[----:B----4-:R-:W-:-:S04]  /*1080*/  FFMA R24, R24, R25, R13 ;  /* 0x0000001918187223 */ /* 0x010fc8000000000d */
[----:B------:R-:W-:-:S04]  /*1090*/  FFMA R16, R15, R16, R24 ;  /* 0x000000100f107223 */ /* 0x000fc80000000018 */
[----:B------:R-:W-:Y:S01]  /*10a0*/  FFMA R13, R27, R26, R16 ;  /* 0x0000001a1b0d7223 */ /* 0x000fe20000000010 */
[----:B------:R-:W-:Y:S06]  /*10b0*/  @P1 BRA `(.L_x_15) ;  /* 0xfffffffc00201947 */ /* 0x000fec000383ffff */
.L_x_14:
[----:B------:R-:W-:Y:S05]  /*10c0*/  BSYNC.RECONVERGENT B1 ;  /* 0x0000000000017941 */ /* 0x000fea0003800200 */
.L_x_13:
[----:B------:R-:W-:Y:S05]  /*10d0*/  @!P0 BRA `(.L_x_10) ;  /* 0x0000000400408947 */ /* 0x000fea0003800000 */
        /* <DEDUP_REMOVED lines=26> */
[----:B------:R-:W-:Y:S01]  /*1280*/  IADD3 R12, PT, PT, R12, 0x8, RZ ;  /* 0x000000080c0c7810 */ /* 0x000fe20007ffe0ff */
        /* <DEDUP_REMOVED lines=8> */
.L_x_17:
[----:B------:R-:W-:Y:S05]  /*1310*/  BSYNC.RECONVERGENT B1 ;  /* 0x0000000000017941 */ /* 0x000fea0003800200 */
.L_x_16:
[----:B------:R-:W-:Y:S05]  /*1320*/  @!P1 BRA `(.L_x_10) ;  /* 0x0000000000ac9947 */ /* 0x000fea0003800000 */
[----:B------:R-:W-:Y:S01]  /*1330*/  ISETP.GE.U32.AND P0, PT, R21, 0x4, PT ;  /* 0x000000041500780c */ /* 0x000fe20003f06070 */
[----:B------:R-:W-:Y:S01]  /*1340*/  BSSY.RECONVERGENT B1, `(.L_x_18) ;  /* 0x0000016000017945 */ /* 0x000fe20003800200 */
[----:B------:R-:W-:-:S04]  /*1350*/  LOP3.LUT R0, R0, 0x3, RZ, 0xc0, !PT ;  /* 0x0000000300007812 */ /* 0x000fc800078ec0ff */
[----:B------:R-:W-:-:S07]  /*1360*/  ISETP.NE.AND P1, PT, R0, RZ, PT ;  /* 0x000000ff0000720c */ /* 0x000fce0003f25270 */
[----:B------:R-:W-:Y:S06]  /*1370*/  @!P0 BRA `(.L_x_19) ;  /* 0x0000000000488947 */ /* 0x000fec0003800000 */
[----:B------:R-:W0:Y:S01]  /*1380*/  LDC.64 R2, c[0x0][0x388] ;  /* 0x0000e200ff027b82 */ /* 0x000e220000000a00 */
[----:B------:R-:W-:-:S07]  /*1390*/  IMAD.IADD R7, R9, 0x1, R12 ;  /* 0x0000000109077824 */ /* 0x000fce00078e020c */
        /* <DEDUP_REMOVED lines=10> */
[----:B------:R-:W5:Y:S01]  /*1440*/  LDG.E R16, desc[UR6][R4.64+0xc] ;  /* 0x00000c0604107981 */ /* 0x000f62000c1e1900 */
[----:B------:R-:W-:Y:S01]  /*1450*/  IADD3 R12, PT, PT, R12, 0x4, RZ ;  /* 0x000000040c0c7810 */ /* 0x000fe20007ffe0ff */
[----:B--2---:R-:W-:-:S04]  /*1460*/  FFMA R6, R6, R7, R13 ;  /* 0x0000000706067223 */ /* 0x004fc8000000000d */
[----:B---3--:R-:W-:-:S04]  /*1470*/  FFMA R6, R11, R10, R6 ;  /* 0x0000000a0b067223 */ /* 0x008fc80000000006 */
[----:B----4-:R-:W-:-:S04]  /*1480*/  FFMA R6, R15, R14, R6 ;  /* 0x0000000e0f067223 */ /* 0x010fc80000000006 */
[----:B-----5:R-:W-:-:S07]  /*1490*/  FFMA R13, R17, R16, R6 ;  /* 0x00000010110d7223 */ /* 0x020fce0000000006 */
.L_x_19:
[----:B------:R-:W-:Y:S05]  /*14a0*/  BSYNC.RECONVERGENT B1 ;  /* 0x0000000000017941 */ /* 0x000fea0003800200 */
.L_x_18:
[----:B------:R-:W-:Y:S05]  /*14b0*/  @!P1 BRA `(.L_x_10) ;  /* 0x0000000000489947 */ /* 0x000fea0003800000 */
[----:B------:R-:W0:Y:S01]  /*14c0*/  LDC.64 R4, c[0x0][0x390] ;  /* 0x0000e400ff047b82 */ /* 0x000e220000000a00 */
[----:B------:R-:W-:Y:S02]  /*14d0*/  IADD3 R0, PT, PT, -R0, RZ, RZ ;  /* 0x000000ff00007210 */ /* 0x000fe40007ffe1ff */
[----:B------:R-:W-:-:S05]  /*14e0*/  IADD3 R11, PT, PT, R9, R12, RZ ;  /* 0x0000000c090b7210 */ /* 0x000fca0007ffe0ff */
[----:B------:R-:W1:Y:S01]  /*14f0*/  LDC.64 R2, c[0x0][0x388] ;  /* 0x0000e200ff027b82 */ /* 0x000e620000000a00 */
[----:B0-----:R-:W-:-:S04]  /*1500*/  IMAD.WIDE.U32 R4, R12, 0x4, R4 ;  /* 0x000000040c047825 */ /* 0x001fc800078e0004 */
[----:B------:R-:W-:Y:S01]  /*1510*/  IMAD.MOV.U32 R7, RZ, RZ, R5 ;  /* 0x000000ffff077224 */ /* 0x000fe200078e0005 */
[----:B------:R-:W-:-:S07]  /*1520*/  MOV R10, R4 ;  /* 0x00000004000a7202 */ /* 0x000fce0000000f00 */
.L_x_20:
[----:B-1----:R-:W-:-:S04]  /*1530*/  IMAD.WIDE R4, R11, 0x4, R2 ;  /* 0x000000040b047825 */ /* 0x002fc800078e0202 */
[----:B------:R-:W-:Y:S02]  /*1540*/  IMAD.MOV.U32 R6, RZ, RZ, R10 ;  /* 0x000000ffff067224 */ /* 0x000fe400078e000a */
[----:B------:R-:W2:Y:S04]  /*1550*/  LDG.E R4, desc[UR6][R4.64] ;  /* 0x0000000604047981 */ /* 0x000ea8000c1e1900 */
[----:B------:R0:W2:Y:S01]  /*1560*/  LDG.E R6, desc[UR6][R6.64] ;  /* 0x0000000606067981 */ /* 0x0000a2000c1e1900 */
[----:B------:R-:W-:Y:S02]  /*1570*/  IADD3 R0, PT, PT, R0, 0x1, RZ ;  /* 0x0000000100007810 */ /* 0x000fe40007ffe0ff */
[----:B------:R-:W-:Y:S02]  /*1580*/  IADD3 R10, P1, PT, R10, 0x4, RZ ;  /* 0x000000040a0a7810 */ /* 0x000fe40007f3e0ff */
[----:B------:R-:W-:-:S02]  /*1590*/  ISETP.NE.AND P0, PT, R0, RZ, PT ;  /* 0x000000ff0000720c */ /* 0x000fc40003f05270 */
[----:B------:R-:W-:Y:S01]  /*15a0*/  IADD3 R11, PT, PT, R11, 0x1, RZ ;  /* 0x000000010b0b7810 */ /* 0x000fe20007ffe0ff */
[----:B0-----:R-:W-:Y:S02]  /*15b0*/  IMAD.X R7, RZ, RZ, R7, P1 ;  /* 0x000000ffff077224 */ /* 0x001fe400008e0607 */
[----:B--2---:R-:W-:-:S08]  /*15c0*/  FFMA R13, R4, R6, R13 ;  /* 0x00000006040d7223 */ /* 0x004fd0000000000d */
[----:B------:R-:W-:Y:S05]  /*15d0*/  @P0 BRA `(.L_x_20) ;  /* 0xfffffffc00d40947 */ /* 0x000fea000383ffff */
.L_x_10:
[----:B------:R-:W-:Y:S05]  /*15e0*/  BSYNC.RECONVERGENT B0 ;  /* 0x0000000000007941 */ /* 0x000fea0003800200 */
.L_x_9:
[----:B------:R-:W0:Y:S01]  /*15f0*/  LDC.64 R4, c[0x0][0x388] ;  /* 0x0000e200ff047b82 */ /* 0x000e220000000a00 */
[----:B------:R-:W-:-:S07]  /*1600*/  IADD3 R9, PT, PT, R8, R9, RZ ;  /* 0x0000000908097210 */ /* 0x000fce0007ffe0ff */
[----:B------:R-:W1:Y:S01]  /*1610*/  LDC.64 R2, c[0x0][0x398] ;  /* 0x0000e600ff027b82 */ /* 0x000e620000000a00 */
[----:B0-----:R-:W-:-:S06]  /*1620*/  IMAD.WIDE R4, R9, 0x4, R4 ;  /* 0x0000000409047825 */ /* 0x001fcc00078e0204 */
[----:B------:R-:W2:Y:S01]  /*1630*/  LDG.E R5, desc[UR6][R4.64] ;  /* 0x0000000604057981 */ /* 0x000ea2000c1e1900 */
[----:B-1----:R-:W-:-:S05]  /*1640*/  IMAD.WIDE R2, R8, 0x4, R2 ;  /* 0x0000000408027825 */ /* 0x002fca00078e0202 */
[----:B------:R-:W3:Y:S01]  /*1650*/  LDG.E R0, desc[UR6][R2.64] ;  /* 0x0000000602007981 */ /* 0x000ee2000c1e1900 */
[----:B------:R-:W-:Y:S01]  /*1660*/  BSSY.RECONVERGENT B0, `(.L_x_21) ;  /* 0x000000d000007945 */ /* 0x000fe20003800200 */
[----:B--2---:R-:W0:Y:S01]  /*1670*/  MUFU.RCP R6, R5 ;  /* 0x0000000500067308 */ /* 0x004e220000001000 */
[----:B---3--:R-:W-:-:S07]  /*1680*/  FADD R0, R0, -R13 ;  /* 0x8000000d00007221 */ /* 0x008fce0000000000 */
[----:B------:R-:W1:Y:S01]  /*1690*/  FCHK P0, R0, R5 ;  /* 0x0000000500007302 */ /* 0x000e620000000000 */
[----:B0-----:R-:W-:-:S04]  /*16a0*/  FFMA R7, -R5, R6, 1 ;  /* 0x3f80000005077423 */ /* 0x001fc80000000106 */
[----:B------:R-:W-:-:S04]  /*16b0*/  FFMA R7, R6, R7, R6 ;  /* 0x0000000706077223 */ /* 0x000fc80000000006 */
[----:B------:R-:W-:-:S04]  /*16c0*/  FFMA R6, R0, R7, RZ ;  /* 0x0000000700067223 */ /* 0x000fc800000000ff */
[----:B------:R-:W-:-:S04]  /*16d0*/  FFMA R9, -R5, R6, R0 ;  /* 0x0000000605097223 */ /* 0x000fc80000000100 */
[----:B------:R-:W-:Y:S01]  /*16e0*/  FFMA R7, R7, R9, R6 ;  /* 0x0000000907077223 */ /* 0x000fe20000000006 */
[----:B-1----:R-:W-:Y:S06]  /*16f0*/  @!P0 BRA `(.L_x_22) ;  /* 0x00000000000c8947 */ /* 0x002fec0003800000 */
[----:B------:R-:W-:-:S07]  /*1700*/  MOV R2, 0x1720 ;  /* 0x0000172000027802 */ /* 0x000fce0000000f00 */
[----:B------:R-:W-:Y:S05]  /*1710*/  CALL.REL.NOINC `($__internal_0_$__cuda_sm3x_div_rn_noftz_f32_slowpath) ;  /* 0x0000000000187944 */ /* 0x000fea0003c00000 */
[----:B------:R-:W-:-:S07]  /*1720*/  MOV R7, R0 ;  /* 0x0000000000077202 */ /* 0x000fce0000000f00 */
.L_x_22:
[----:B------:R-:W-:Y:S05]  /*1730*/  BSYNC.RECONVERGENT B0 ;  /* 0x0000000000007941 */ /* 0x000fea0003800200 */
.L_x_21:
[----:B------:R-:W0:Y:S02]  /*1740*/  LDC.64 R2, c[0x0][0x380] ;  /* 0x0000e000ff027b82 */ /* 0x000e240000000a00 */
[----:B0-----:R-:W-:-:S05]  /*1750*/  IMAD.WIDE R8, R8, 0x4, R2 ;  /* 0x0000000408087825 */ /* 0x001fca00078e0202 */
[----:B------:R-:W-:Y:S01]  /*1760*/  STG.E desc[UR6][R8.64], R7 ;  /* 0x0000000708007986 */ /* 0x000fe2000c101906 */
[----:B------:R-:W-:Y:S05]  /*1770*/  EXIT ;  /* 0x000000000000794d */ /* 0x000fea0003800000 */
        .weak           $__internal_0_$__cuda_sm3x_div_rn_noftz_f32_slowpath
        .type           $__internal_0_$__cuda_sm3x_div_rn_noftz_f32_slowpath,@function
        .size           $__internal_0_$__cuda_sm3x_div_rn_noftz_f32_slowpath,(.L_x_55 - $__internal_0_$__cuda_sm3x_div_rn_noftz_f32_slowpath)
$__internal_0_$__cuda_sm3x_div_rn_noftz_f32_slowpath:
[----:B------:R-:W-:Y:S01]  /*1780*/  SHF.R.U32.HI R4, RZ, 0x17, R5 ;  /* 0x00000017ff047819 */ /* 0x000fe20000011605 */
[----:B------:R-:W-:Y:S01]  /*1790*/  BSSY.RECONVERGENT B1, `(.L_x_23) ;  /* 0x0000064000017945 */ /* 0x000fe20003800200 */
[----:B------:R-:W-:Y:S02]  /*17a0*/  SHF.R.U32.HI R3, RZ, 0x17, R0 ;  /* 0x00000017ff037819 */ /* 0x000fe40000011600 */
[----:B------:R-:W-:Y:S02]  /*17b0*/  LOP3.LUT R4, R4, 0xff, RZ, 0xc0, !PT ;  /* 0x000000ff04047812 */ /* 0x000fe400078ec0ff */
[----:B------:R-:W-:Y:S02]  /*17c0*/  LOP3.LUT R10, R3, 0xff, RZ, 0xc0, !PT ;  /* 0x000000ff030a7812 */ /* 0x000fe400078ec0ff */
[----:B------:R-:W-:Y:S01]  /*17d0*/  MOV R6, R0 ;  /* 0x0000000000067202 */ /* 0x000fe20000000f00 */
[----:B------:R-:W-:Y:S01]  /*17e0*/  VIADD R9, R4, 0xffffffff ;  /* 0xffffffff04097836 */ /* 0x000fe20000000000 */
[----:B------:R-:W-:-:S04]  /*17f0*/  IADD3 R11, PT, PT, R10, -0x1, RZ ;  /* 0xffffffff0a0b7810 */ /* 0x000fc80007ffe0ff */
[----:B------:R-:W-:-:S04]  /*1800*/  ISETP.GT.U32.AND P0, PT, R9, 0xfd, PT ;  /* 0x000000fd0900780c */ /* 0x000fc80003f04070 */
[----:B------:R-:W-:-:S13]  /*1810*/  ISETP.GT.U32.OR P0, PT, R11, 0xfd, P0 ;  /* 0x000000fd0b00780c */ /* 0x000fda0000704470 */
[----:B------:R-:W-:Y:S01]  /*1820*/  @!P0 IMAD.MOV.U32 R7, RZ, RZ, RZ ;  /* 0x000000ffff078224 */ /* 0x000fe200078e00ff */
[----:B------:R-:W-:Y:S06]  /*1830*/  @!P0 BRA `(.L_x_24) ;  /* 0x0000000000608947 */ /* 0x000fec0003800000 */
[----:B------:R-:W-:Y:S02]  /*1840*/  FSETP.GTU.FTZ.AND P0, PT, |R0|, +INF , PT ;  /* 0x7f8000000000780b */ /* 0x000fe40003f1c200 */
[----:B------:R-:W-:Y:S02]  /*1850*/  FSETP.GTU.FTZ.AND P1, PT, |R5|, +INF , PT ;  /* 0x7f8000000500780b */ /* 0x000fe40003f3c200 */
[----:B------:R-:W-:Y:S02]  /*1860*/  MOV R3, R5 ;  /* 0x0000000500037202 */ /* 0x000fe40000000f00 */
[----:B------:R-:W-:-:S13]  /*1870*/  PLOP3.LUT P0, PT, P0, P1, PT, 0xf8, 0x8f ;  /* 0x00000000008f781c */ /* 0x000fda0000703f70 */
[----:B------:R-:W-:Y:S05]  /*1880*/  @P0 BRA `(.L_x_25) ;  /* 0x00000004004c0947 */ /* 0x000fea0003800000 */
[----:B------:R-:W-:-:S13]  /*1890*/  LOP3.LUT P0, RZ, R5, 0x7fffffff, R6, 0xc8, !PT ;  /* 0x7fffffff05ff7812 */ /* 0x000fda000780c806 */
[----:B------:R-:W-:Y:S05]  /*18a0*/  @!P0 BRA `(.L_x_26) ;  /* 0x00000004003c8947 */ /* 0x000fea0003800000 */
[C---:B------:R-:W-:Y:S02]  /*18b0*/  FSETP.NEU.FTZ.AND P2, PT, |R0|.reuse, +INF , PT ;  /* 0x7f8000000000780b */ /* 0x040fe40003f5d200 */
[----:B------:R-:W-:Y:S02]  /*18c0*/  FSETP.NEU.FTZ.AND P1, PT, |R3|, +INF , PT ;  /* 0x7f8000000300780b */ /* 0x000fe40003f3d200 */
[----:B------:R-:W-:-:S11]  /*18d0*/  FSETP.NEU.FTZ.AND P0, PT, |R0|, +INF , PT ;  /* 0x7f8000000000780b */ /* 0x000fd60003f1d200 */
[----:B------:R-:W-:Y:S05]  /*18e0*/  @!P1 BRA !P2, `(.L_x_26) ;  /* 0x00000004002c9947 */ /* 0x000fea0005000000 */
[----:B------:R-:W-:-:S04]  /*18f0*/  LOP3.LUT P2, RZ, R6, 0x7fffffff, RZ, 0xc0, !PT ;  /* 0x7fffffff06ff7812 */ /* 0x000fc8000784c0ff */
[----:B------:R-:W-:-:S13]  /*1900*/  PLOP3.LUT P1, PT, P1, P2, PT, 0x2f, 0xf2 ;  /* 0x0000000000f2781c */ /* 0x000fda0000f24577 */
[----:B------:R-:W-:Y:S05]  /*1910*/  @P1 BRA `(.L_x_27) ;  /* 0x0000000400181947 */ /* 0x000fea0003800000 */
[----:B------:R-:W-:-:S04]  /*1920*/  LOP3.LUT P1, RZ, R5, 0x7fffffff, RZ, 0xc0, !PT ;  /* 0x7fffffff05ff7812 */ /* 0x000fc8000782c0ff */
[----:B------:R-:W-:-:S13]  /*1930*/  PLOP3.LUT P0, PT, P0, P1, PT, 0x2f, 0xf2 ;  /* 0x0000000000f2781c */ /* 0x000fda0000702577 */
[----:B------:R-:W-:Y:S05]  /*1940*/  @P0 BRA `(.L_x_28) ;  /* 0x0000000400000947 */ /* 0x000fea0003800000 */
[----:B------:R-:W-:Y:S02]  /*1950*/  ISETP.GE.AND P0, PT, R11, RZ, PT ;  /* 0x000000ff0b00720c */ /* 0x000fe40003f06270 */
[----:B------:R-:W-:-:S11]  /*1960*/  ISETP.GE.AND P1, PT, R9, RZ, PT ;  /* 0x000000ff0900720c */ /* 0x000fd60003f26270 */
[----:B------:R-:W-:Y:S01]  /*1970*/  @P0 MOV R7, RZ ;  /* 0x000000ff00070202 */ /* 0x000fe20000000f00 */
[----:B------:R-:W-:Y:S02]  /*1980*/  @!P0 IMAD.MOV.U32 R7, RZ, RZ, -0x40 ;  /* 0xffffffc0ff078424 */ /* 0x000fe400078e00ff */
[----:B------:R-:W-:Y:S01]  /*1990*/  @!P0 FFMA R6, R0, 1.84467440737095516160e+19, RZ ;  /* 0x5f80000000068823 */ /* 0x000fe200000000ff */
[----:B------:R-:W-:Y:S02]  /*19a0*/  @!P1 FFMA R5, R3, 1.84467440737095516160e+19, RZ ;  /* 0x5f80000003059823 */ /* 0x000fe400000000ff */
[----:B------:R-:W-:-:S07]  /*19b0*/  @!P1 IADD3 R7, PT, PT, R7, 0x40, RZ ;  /* 0x0000004007079810 */ /* 0x000fce0007ffe0ff */
.L_x_24:
[----:B------:R-:W-:Y:S01]  /*19c0*/  LEA R0, R4, 0xc0800000, 0x17 ;  /* 0xc080000004007811 */ /* 0x000fe200078eb8ff */
[----:B------:R-:W-:Y:S01]  /*19d0*/  VIADD R3, R10, 0xffffff81 ;  /* 0xffffff810a037836 */ /* 0x000fe20000000000 */
[----:B------:R-:W-:Y:S02]  /*19e0*/  BSSY.RECONVERGENT B2, `(.L_x_29) ;  /* 0x0000035000027945 */ /* 0x000fe40003800200 */
[----:B------:R-:W-:Y:S01]  /*19f0*/  IADD3 R5, PT, PT, -R0, R5, RZ ;  /* 0x0000000500057210 */ /* 0x000fe20007ffe1ff */
[C---:B------:R-:W-:Y:S01]  /*1a00*/  IMAD R0, R3.reuse, -0x800000, R6 ;  /* 0xff80000003007824 */ /* 0x040fe200078e0206 */
[----:B------:R-:W-:Y:S02]  /*1a10*/  IADD3 R4, PT, PT, R3, 0x7f, -R4 ;  /* 0x0000007f03047810 */ /* 0x000fe40007ffe804 */
[----:B------:R-:W0:Y:S01]  /*1a20*/  MUFU.RCP R9, R5 ;  /* 0x0000000500097308 */ /* 0x000e220000001000 */
[----:B------:R-:W-:Y:S01]  /*1a30*/  FADD.FTZ R11, -R5, -RZ ;  /* 0x800000ff050b7221 */ /* 0x000fe20000010100 */
[----:B------:R-:W-:-:S03]  /*1a40*/  IADD3 R4, PT, PT, R4, R7, RZ ;  /* 0x0000000704047210 */ /* 0x000fc60007ffe0ff */
[----:B0-----:R-:W-:-:S04]  /*1a50*/  FFMA R10, R9, R11, 1 ;  /* 0x3f800000090a7423 */ /* 0x001fc8000000000b */
[----:B------:R-:W-:-:S04]  /*1a60*/  FFMA R13, R9, R10, R9 ;  /* 0x0000000a090d7223 */ /* 0x000fc80000000009 */
[----:B------:R-:W-:-:S04]  /*1a70*/  FFMA R6, R0, R13, RZ ;  /* 0x0000000d00067223 */ /* 0x000fc800000000ff */
[----:B------:R-:W-:-:S04]  /*1a80*/  FFMA R9, R11, R6, R0 ;  /* 0x000000060b097223 */ /* 0x000fc80000000000 */
[----:B------:R-:W-:-:S04]  /*1a90*/  FFMA R6, R13, R9, R6 ;  /* 0x000000090d067223 */ /* 0x000fc80000000006 */
[----:B------:R-:W-:-:S04]  /*1aa0*/  FFMA R11, R11, R6, R0 ;  /* 0x000000060b0b7223 */ /* 0x000fc80000000000 */
[----:B------:R-:W-:-:S05]  /*1ab0*/  FFMA R0, R13, R11, R6 ;  /* 0x0000000b0d007223 */ /* 0x000fca0000000006 */
[----:B------:R-:W-:-:S04]  /*1ac0*/  SHF.R.U32.HI R3, RZ, 0x17, R0 ;  /* 0x00000017ff037819 */ /* 0x000fc80000011600 */
[----:B------:R-:W-:-:S04]  /*1ad0*/  LOP3.LUT R3, R3, 0xff, RZ, 0xc0, !PT ;  /* 0x000000ff03037812 */ /* 0x000fc800078ec0ff */
[----:B------:R-:W-:-:S05]  /*1ae0*/  IADD3 R7, PT, PT, R3, R4, RZ ;  /* 0x0000000403077210 */ /* 0x000fca0007ffe0ff */
[----:B------:R-:W-:-:S05]  /*1af0*/  VIADD R3, R7, 0xffffffff ;  /* 0xffffffff07037836 */ /* 0x000fca0000000000 */
[----:B------:R-:W-:-:S13]  /*1b00*/  ISETP.GE.U32.AND P0, PT, R3, 0xfe, PT ;  /* 0x000000fe0300780c */ /* 0x000fda0003f06070 */
[----:B------:R-:W-:Y:S05]  /*1b10*/  @!P0 BRA `(.L_x_30) ;  /* 0x0000000000808947 */ /* 0x000fea0003800000 */
[----:B------:R-:W-:-:S13]  /*1b20*/  ISETP.GT.AND P0, PT, R7, 0xfe, PT ;  /* 0x000000fe0700780c */ /* 0x000fda0003f04270 */
[----:B------:R-:W-:Y:S05]  /*1b30*/  @P0 BRA `(.L_x_31) ;  /* 0x00000000006c0947 */ /* 0x000fea0003800000 */
[----:B------:R-:W-:-:S13]  /*1b40*/  ISETP.GE.AND P0, PT, R7, 0x1, PT ;  /* 0x000000010700780c */ /* 0x000fda0003f06270 */
[----:B------:R-:W-:Y:S05]  /*1b50*/  @P0 BRA `(.L_x_32) ;  /* 0x0000000000740947 */ /* 0x000fea0003800000 */
[----:B------:R-:W-:Y:S02]  /*1b60*/  ISETP.GE.AND P0, PT, R7, -0x18, PT ;  /* 0xffffffe80700780c */ /* 0x000fe40003f06270 */
[----:B------:R-:W-:-:S11]  /*1b70*/  LOP3.LUT R0, R0, 0x80000000, RZ, 0xc0, !PT ;  /* 0x8000000000007812 */ /* 0x000fd600078ec0ff */
[----:B------:R-:W-:Y:S05]  /*1b80*/  @!P0 BRA `(.L_x_32) ;  /* 0x0000000000688947 */ /* 0x000fea0003800000 */
[CCC-:B------:R-:W-:Y:S01]  /*1b90*/  FFMA.RZ R3, R13.reuse, R11.reuse, R6.reuse ;  /* 0x0000000b0d037223 */ /* 0x1c0fe2000000c006 */
[-CC-:B------:R-:W-:Y:S01]  /*1ba0*/  FFMA.RM R4, R13, R11.reuse, R6.reuse ;  /* 0x0000000b0d047223 */ /* 0x180fe20000004006 */
[C---:B------:R-:W-:Y:S02]  /*1bb0*/  ISETP.NE.AND P2, PT, R7.reuse, RZ, PT ;  /* 0x000000ff0700720c */ /* 0x040fe40003f45270 */
[----:B------:R-:W-:Y:S02]  /*1bc0*/  ISETP.NE.AND P1, PT, R7, RZ, PT ;  /* 0x000000ff0700720c */ /* 0x000fe40003f25270 */
[----:B------:R-:W-:Y:S01]  /*1bd0*/  LOP3.LUT R5, R3, 0x7fffff, RZ, 0xc0, !PT ;  /* 0x007fffff03057812 */ /* 0x000fe200078ec0ff */
[----:B------:R-:W-:Y:S01]  /*1be0*/  FFMA.RP R3, R13, R11, R6 ;  /* 0x0000000b0d037223 */ /* 0x000fe20000008006 */
[----:B------:R-:W-:Y:S02]  /*1bf0*/  IADD3 R6, PT, PT, R7, 0x20, RZ ;  /* 0x0000002007067810 */ /* 0x000fe40007ffe0ff */
[----:B------:R-:W-:-:S02]  /*1c00*/  LOP3.LUT R5, R5, 0x800000, RZ, 0xfc, !PT ;  /* 0x0080000005057812 */ /* 0x000fc400078efcff */
[----:B------:R-:W-:Y:S02]  /*1c10*/  IADD3 R7, PT, PT, -R7, RZ, RZ ;  /* 0x000000ff07077210 */ /* 0x000fe40007ffe1ff */
[----:B------:R-:W-:Y:S02]  /*1c20*/  SHF.L.U32 R6, R5, R6, RZ ;  /* 0x0000000605067219 */ /* 0x000fe400000006ff */
[----:B------:R-:W-:Y:S02]  /*1c30*/  FSETP.NEU.FTZ.AND P0, PT, R3, R4, PT ;  /* 0x000000040300720b */ /* 0x000fe40003f1d000 */
[----:B------:R-:W-:Y:S02]  /*1c40*/  SEL R4, R7, RZ, P2 ;  /* 0x000000ff07047207 */ /* 0x000fe40001000000 */
[----:B------:R-:W-:Y:S02]  /*1c50*/  ISETP.NE.AND P1, PT, R6, RZ, P1 ;  /* 0x000000ff0600720c */ /* 0x000fe40000f25270 */
[----:B------:R-:W-:-:S02]  /*1c60*/  SHF.R.U32.HI R4, RZ, R4, R5 ;  /* 0x00000004ff047219 */ /* 0x000fc40000011605 */
[----:B------:R-:W-:Y:S02]  /*1c70*/  PLOP3.LUT P0, PT, P0, P1, PT, 0xf8, 0x8f ;  /* 0x00000000008f781c */ /* 0x000fe40000703f70 */
[----:B------:R-:W-:Y:S02]  /*1c80*/  SHF.R.U32.HI R6, RZ, 0x1, R4 ;  /* 0x00000001ff067819 */ /* 0x000fe40000011604 */
[----:B------:R-:W-:-:S04]  /*1c90*/  SEL R3, RZ, 0x1, !P0 ;  /* 0x00000001ff037807 */ /* 0x000fc80004000000 */
[----:B------:R-:W-:-:S04]  /*1ca0*/  LOP3.LUT R3, R3, 0x1, R6, 0xf8, !PT ;  /* 0x0000000103037812 */ /* 0x000fc800078ef806 */
[----:B------:R-:W-:-:S05]  /*1cb0*/  LOP3.LUT R3, R3, R4, RZ, 0xc0, !PT ;  /* 0x0000000403037212 */ /* 0x000fca00078ec0ff */
[----:B------:R-:W-:-:S05]  /*1cc0*/  IMAD.IADD R3, R6, 0x1, R3 ;  /* 0x0000000106037824 */ /* 0x000fca00078e0203 */
[----:B------:R-:W-:Y:S01]  /*1cd0*/  LOP3.LUT R0, R3, R0, RZ, 0xfc, !PT ;  /* 0x0000000003007212 */ /* 0x000fe200078efcff */
[----:B------:R-:W-:Y:S06]  /*1ce0*/  BRA `(.L_x_32) ;  /* 0x0000000000107947 */ /* 0x000fec0003800000 */
.L_x_31:
[----:B------:R-:W-:-:S04]  /*1cf0*/  LOP3.LUT R0, R0, 0x80000000, RZ, 0xc0, !PT ;  /* 0x8000000000007812 */ /* 0x000fc800078ec0ff */
[----:B------:R-:W-:Y:S01]  /*1d00*/  LOP3.LUT R0, R0, 0x7f800000, RZ, 0xfc, !PT ;  /* 0x7f80000000007812 */ /* 0x000fe200078efcff */
[----:B------:R-:W-:Y:S06]  /*1d10*/  BRA `(.L_x_32) ;  /* 0x0000000000047947 */ /* 0x000fec0003800000 */
.L_x_30:
[----:B------:R-:W-:-:S07]  /*1d20*/  LEA R0, R4, R0, 0x17 ;  /* 0x0000000004007211 */ /* 0x000fce00078eb8ff */
.L_x_32:
[----:B------:R-:W-:Y:S05]  /*1d30*/  BSYNC.RECONVERGENT B2 ;  /* 0x0000000000027941 */ /* 0x000fea0003800200 */
.L_x_29:
[----:B------:R-:W-:Y:S05]  /*1d40*/  BRA `(.L_x_33) ;  /* 0x0000000000207947 */ /* 0x000fea0003800000 */
.L_x_28:
[----:B------:R-:W-:-:S04]  /*1d50*/  LOP3.LUT R0, R5, 0x80000000, R6, 0x48, !PT ;  /* 0x8000000005007812 */ /* 0x000fc800078e4806 */
[----:B------:R-:W-:Y:S01]  /*1d60*/  LOP3.LUT R0, R0, 0x7f800000, RZ, 0xfc, !PT ;  /* 0x7f80000000007812 */ /* 0x000fe200078efcff */
[----:B------:R-:W-:Y:S06]  /*1d70*/  BRA `(.L_x_33) ;  /* 0x0000000000147947 */ /* 0x000fec0003800000 */
.L_x_27:
[----:B------:R-:W-:Y:S01]  /*1d80*/  LOP3.LUT R0, R5, 0x80000000, R6, 0x48, !PT ;  /* 0x8000000005007812 */ /* 0x000fe200078e4806 */
[----:B------:R-:W-:Y:S06]  /*1d90*/  BRA `(.L_x_33) ;  /* 0x00000000000c7947 */ /* 0x000fec0003800000 */
.L_x_26:
[----:B------:R-:W0:Y:S01]  /*1da0*/  MUFU.RSQ R0, -QNAN ;  /* 0xffc0000000007908 */ /* 0x000e220000001400 */
[----:B------:R-:W-:Y:S05]  /*1db0*/  BRA `(.L_x_33) ;  /* 0x0000000000047947 */ /* 0x000fea0003800000 */
.L_x_25:
[----:B------:R-:W-:-:S07]  /*1dc0*/  FADD.FTZ R0, R0, R3 ;  /* 0x0000000300007221 */ /* 0x000fce0000010000 */
.L_x_33:
[----:B------:R-:W-:Y:S05]  /*1dd0*/  BSYNC.RECONVERGENT B1 ;  /* 0x0000000000017941 */ /* 0x000fea0003800200 */
.L_x_23:
[----:B------:R-:W-:-:S04]  /*1de0*/  HFMA2 R3, -RZ, RZ, 0, 0 ;  /* 0x00000000ff037431 */ /* 0x000fc800000001ff */
[----:B0-----:R-:W-:Y:S05]  /*1df0*/  RET.REL.NODEC R2 `(_Z15jacobiOptimizedPfS_S_S_ii) ;  /* 0xffffffe002807950 */ /* 0x001fea0003c3ffff */
.L_x_34:
[----:B------:R-:W-:-:S00]  /*1e00*/  BRA `(.L_x_34) ;  /* 0xfffffffc00fc7947 */ /* 0x000fc0000383ffff */
[----:B------:R-:W-:-:S00]  /*1e10*/  NOP ;  /* 0x0000000000007918 */ /* 0x000fc00000000000 */
        /* <DEDUP_REMOVED lines=14> */
.L_x_55:


//--------------------- .text._Z6jacobiPfS_S_S_ii --------------------------
	.section	.text._Z6jacobiPfS_S_S_ii,"ax",@progbits
	.align	128
        .global         _Z6jacobiPfS_S_S_ii
        .type           _Z6jacobiPfS_S_S_ii,@function
        .size           _Z6jacobiPfS_S_S_ii,(.L_x_56 - _Z6jacobiPfS_S_S_ii)
        .other          _Z6jacobiPfS_S_S_ii,@"STO_CUDA_ENTRY STV_DEFAULT"
_Z6jacobiPfS_S_S_ii:
.text._Z6jacobiPfS_S_S_ii:
[----:B------:R-:W-:Y:S01]  /*0000*/  LDC R1, c[0x0][0x37c] ;  /* 0x0000df00ff017b82 */ /* 0x000fe20000000800 */
[----:B------:R-:W0:Y:S01]  /*0010*/  LDCU UR4, c[0x0][0x3a4] ;  /* 0x00007480ff0477ac */ /* 0x000e220008000800 */
[----:B------:R-:W1:Y:S01]  /*0020*/  S2R R2, SR_TID.X ;  /* 0x0000000000027919 */ /* 0x000e620000002100 */
[----:B------:R-:W-:Y:S01]  /*0030*/  IMAD.MOV.U32 R0, RZ, RZ, RZ ;  /* 0x000000ffff007224 */ /* 0x000fe200078e00ff */
[----:B------:R-:W2:Y:S01]  /*0040*/  LDCU.64 UR10, c[0x0][0x358] ;  /* 0x00006b00ff0a77ac */ /* 0x000ea20008000a00 */
[----:B0-----:R-:W-:-:S09]  /*0050*/  UISETP.GE.AND UP0, UPT, UR4, 0x1, UPT ;  /* 0x000000010400788c */ /* 0x001fd2000bf06270 */
[----:B--2---:R-:W-:Y:S05]  /*0060*/  BRA.U !UP0, `(.L_x_35) ;  /* 0x0000000908507547 */ /* 0x004fea000b800000 */
[----:B------:R-:W-:Y:S02]  /*0070*/  UISETP.GE.U32.AND UP1, UPT, UR4, 0x8, UPT ;  /* 0x000000080400788c */ /* 0x000fe4000bf26070 */
[----:B-1----:R-:W-:Y:S01]  /*0080*/  IMAD R3, R2, UR4, RZ ;  /* 0x0000000402037c24 */ /* 0x002fe2000f8e02ff */
[----:B------:R-:W-:Y:S01]  /*0090*/  ULOP3.LUT UR8, UR4, 0x7, URZ, 0xc0, !UPT ;  /* 0x0000000704087892 */ /* 0x000fe2000f8ec0ff */
[----:B------:R-:W-:Y:S02]  /*00a0*/  IMAD.MOV.U32 R0, RZ, RZ, RZ ;  /* 0x000000ffff007224 */ /* 0x000fe400078e00ff */
[----:B------:R-:W-:Y:S01]  /*00b0*/  IMAD.MOV.U32 R4, RZ, RZ, RZ ;  /* 0x000000ffff047224 */ /* 0x000fe200078e00ff */
[----:B------:R-:W-:Y:S02]  /*00c0*/  UISETP.NE.AND UP0, UPT, UR8, URZ, UPT ;  /* 0x000000ff0800728c */ /* 0x000fe4000bf05270 */
[----:B------:R-:W-:Y:S09]  /*00d0*/  BRA.U !UP1, `(.L_x_36) ;  /* 0x0000000509107547 */ /* 0x000ff2000b800000 */
[----:B------:R-:W0:Y:S01]  /*00e0*/  LDC.64 R4, c[0x0][0x388] ;  /* 0x0000e200ff047b82 */ /* 0x000e220000000a00 */
[----:B------:R-:W1:Y:S01]  /*00f0*/  LDCU.64 UR6, c[0x0][0x390] ;  /* 0x00007200ff0677ac */ /* 0x000e620008000a00 */
[----:B------:R-:W-:Y:S01]  /*0100*/  IADD3 R22, PT, PT, -R2, RZ, RZ ;  /* 0x000000ff02167210 */ /* 0x000fe20007ffe1ff */
[----:B------:R-:W-:Y:S01]  /*0110*/  IMAD.MOV.U32 R0, RZ, RZ, RZ ;  /* 0x000000ffff007224 */ /* 0x000fe200078e00ff */
[----:B------:R-:W-:Y:S02]  /*0120*/  ULOP3.LUT UR4, UR4, 0x7ffffff8, URZ, 0xc0, !UPT ;  /* 0x7ffffff804047892 */ /* 0x000fe4000f8ec0ff */
[----:B-1----:R-:W-:-:S04]  /*0130*/  UIADD3 UR5, UP1, UPT, UR6, 0x10, URZ ;  /* 0x0000001006057890 */ /* 0x002fc8000ff3e0ff */
[----:B------:R-:W-:Y:S01]  /*0140*/  UIADD3.X UR6, UPT, UPT, URZ, UR7, URZ, UP1, !UPT ;  /* 0x00000007ff067290 */ /* 0x000fe20008ffe4ff */
[----:B0-----:R-:W-:-:S04]  /*0150*/  IMAD.WIDE.U32 R4, R3, 0x4, R4 ;  /* 0x0000000403047825 */ /* 0x001fc800078e0004 */
[----:B------:R-:W-:Y:S01]  /*0160*/  IMAD.U32 R10, RZ, RZ, UR5 ;  /* 0x00000005ff0a7e24 */ /* 0x000fe2000f8e00ff */
[----:B------:R-:W-:Y:S01]  /*0170*/  IADD3 R12, P0, PT, R4, 0x10, RZ ;  /* 0x00000010040c7810 */ /* 0x000fe20007f1e0ff */
[----:B------:R-:W-:Y:S01]  /*0180*/  IMAD.U32 R4, RZ, RZ, UR4 ;  /* 0x00000004ff047e24 */ /* 0x000fe2000f8e00ff */
[----:B------:R-:W-:Y:S01]  /*0190*/  MOV R7, UR6 ;  /* 0x0000000600077c02 */ /* 0x000fe20008000f00 */
[----:B------:R-:W-:Y:S02]  /*01a0*/  UMOV UR4, URZ ;  /* 0x000000ff00047c82 */ /* 0x000fe40008000000 */
[----:B------:R-:W-:Y:S02]  /*01b0*/  IMAD.X R13, RZ, RZ, R5, P0 ;  /* 0x000000ffff0d7224 */ /* 0x000fe400000e0605 */
[----:B------:R-:W-:-:S07]  /*01c0*/  IMAD.MOV.U32 R5, RZ, RZ, R3 ;  /* 0x000000ffff057224 */ /* 0x000fce00078e0003 */
.L_x_37:
[----:B------:R-:W-:Y:S01]  /*01d0*/  ISETP.NE.AND P6, PT, R22, RZ, PT ;  /* 0x000000ff1600720c */ /* 0x000fe20003fc5270 */
[----:B------:R-:W-:-:S12]  /*01e0*/  IMAD.MOV.U32 R6, RZ, RZ, R10 ;  /* 0x000000ffff067224 */ /* 0x000fd800078e000a */
[----:B------:R-:W0:Y:S01]  /*01f0*/  @P6 LDC.64 R8, c[0x0][0x388] ;  /* 0x0000e200ff086b82 */ /* 0x000e220000000a00 */
[----:B------:R-:W2:Y:S01]  /*0200*/  @P6 LDG.E R10, desc[UR10][R6.64+-0x10] ;  /* 0xfffff00a060a6981 */ /* 0x000ea2000c1e1900 */
[----:B0-----:R-:W-:-:S05]  /*0210*/  @P6 IMAD.WIDE.U32 R8, R5, 0x4, R8 ;  /* 0x0000000405086825 */ /* 0x001fca00078e0008 */
[----:B------:R0:W2:Y:S01]  /*0220*/  @P6 LDG.E R11, desc[UR10][R8.64] ;  /* 0x0000000a080b6981 */ /* 0x0000a2000c1e1900 */
[----:B------:R-:W-:Y:S02]  /*0230*/  UIADD3 UR5, UPT, UPT, UR4, 0x1, URZ ;  /* 0x0000000104057890 */ /* 0x000fe4000fffe0ff */
[----:B------:R-:W-:-:S04]  /*0240*/  UIADD3 UR6, UPT, UPT, UR4, 0x2, URZ ;  /* 0x0000000204067890 */ /* 0x000fc8000fffe0ff */
[C---:B------:R-:W-:Y:S01]  /*0250*/  ISETP.NE.AND P0, PT, R2.reuse, UR5, PT ;  /* 0x0000000502007c0c */ /* 0x040fe2000bf05270 */
[----:B------:R-:W-:Y:S01]  /*0260*/  UIADD3 UR5, UPT, UPT, UR4, 0x3, URZ ;  /* 0x0000000304057890 */ /* 0x000fe2000fffe0ff */
[C---:B------:R-:W-:Y:S01]  /*0270*/  ISETP.NE.AND P1, PT, R2.reuse, UR6, PT ;  /* 0x0000000602007c0c */ /* 0x040fe2000bf25270 */
[----:B------:R-:W-:Y:S01]  /*0280*/  UIADD3 UR6, UPT, UPT, UR4, 0x4, URZ ;  /* 0x0000000404067890 */ /* 0x000fe2000fffe0ff */
[----:B0-----:R-:W-:Y:S02]  /*0290*/  IMAD.MOV.U32 R8, RZ, RZ, R12 ;  /* 0x000000ffff087224 */ /* 0x001fe400078e000c */
[----:B------:R-:W-:Y:S01]  /*02a0*/  IMAD.MOV.U32 R9, RZ, RZ, R13 ;  /* 0x000000ffff097224 */ /* 0x000fe200078e000d */
[C---:B------:R-:W-:Y:S01]  /*02b0*/  ISETP.NE.AND P2, PT, R2.reuse, UR5, PT ;  /* 0x0000000502007c0c */ /* 0x040fe2000bf45270 */
[----:B------:R-:W-:Y:S01]  /*02c0*/  UIADD3 UR5, UPT, UPT, UR4, 0x5, URZ ;  /* 0x0000000504057890 */ /* 0x000fe2000fffe0ff */
[----:B------:R-:W-:Y:S01]  /*02d0*/  ISETP.NE.AND P3, PT, R2, UR6, PT ;  /* 0x0000000602007c0c */ /* 0x000fe2000bf65270 */
[----:B------:R-:W-:-:S03]  /*02e0*/  UIADD3 UR7, UPT, UPT, UR4, 0x6, URZ ;  /* 0x0000000604077890 */ /* 0x000fc6000fffe0ff */
[----:B------:R-:W3:Y:S01]  /*02f0*/  @P0 LDG.E R13, desc[UR10][R8.64+-0xc] ;  /* 0xfffff40a080d0981 */ /* 0x000ee2000c1e1900 */
[----:B------:R-:W-:-:S03]  /*0300*/  ISETP.NE.AND P4, PT, R2, UR5, PT ;  /* 0x0000000502007c0c */ /* 0x000fc6000bf85270 */
[----:B------:R-:W3:Y:S01]  /*0310*/  @P0 LDG.E R12, desc[UR10][R6.64+-0xc] ;  /* 0xfffff40a060c0981 */ /* 0x000ee2000c1e1900 */
[----:B------:R-:W-:-:S03]  /*0320*/  UIADD3 UR5, UPT, UPT, UR4, 0x7, URZ ;  /* 0x0000000704057890 */ /* 0x000fc6000fffe0ff */
[----:B------:R-:W4:Y:S01]  /*0330*/  @P1 LDG.E R15, desc[UR10][R8.64+-0x8] ;  /* 0xfffff80a080f1981 */ /* 0x000f22000c1e1900 */
[----:B------:R-:W-:-:S03]  /*0340*/  ISETP.NE.AND P5, PT, R2, UR7, PT ;  /* 0x0000000702007c0c */ /* 0x000fc6000bfa5270 */
[----:B------:R-:W4:Y:S04]  /*0350*/  @P1 LDG.E R14, desc[UR10][R6.64+-0x8] ;  /* 0xfffff80a060e1981 */ /* 0x000f28000c1e1900 */
[----:B------:R-:W5:Y:S04]  /*0360*/  @P2 LDG.E R17, desc[UR10][R8.64+-0x4] ;  /* 0xfffffc0a08112981 */ /* 0x000f68000c1e1900 */
[----:B------:R-:W5:Y:S04]  /*0370*/  @P2 LDG.E R16, desc[UR10][R6.64+-0x4] ;  /* 0xfffffc0a06102981 */ /* 0x000f68000c1e1900 */
[----:B------:R-:W5:Y:S04]  /*0380*/  @P4 LDG.E R19, desc[UR10][R8.64+0x4] ;  /* 0x0000040a08134981 */ /* 0x000f68000c1e1900 */
[----:B------:R-:W5:Y:S04]  /*0390*/  @P4 LDG.E R18, desc[UR10][R6.64+0x4] ;  /* 0x0000040a06124981 */ /* 0x000f68000c1e1900 */
[----:B------:R-:W5:Y:S04]  /*03a0*/  @P5 LDG.E R21, desc[UR10][R8.64+0x8] ;  /* 0x0000080a08155981 */ /* 0x000f68000c1e1900 */
[----:B------:R-:W5:Y:S01]  /*03b0*/  @P5 LDG.E R20, desc[UR10][R6.64+0x8] ;  /* 0x0000080a06145981 */ /* 0x000f62000c1e1900 */
[----:B--2---:R-:W-:Y:S01]  /*03c0*/  @P6 FFMA R0, R11, R10, R0 ;  /* 0x0000000a0b006223 */ /* 0x004fe20000000000 */
[----:B------:R-:W-:-:S02]  /*03d0*/  ISETP.NE.AND P6, PT, R2, UR5, PT ;  /* 0x0000000502007c0c */ /* 0x000fc4000bfc5270 */
[----:B------:R-:W2:Y:S04]  /*03e0*/  @P3 LDG.E R11, desc[UR10][R8.64] ;  /* 0x0000000a080b3981 */ /* 0x000ea8000c1e1900 */
[----:B------:R-:W2:Y:S07]  /*03f0*/  @P3 LDG.E R10, desc[UR10][R6.64] ;  /* 0x0000000a060a3981 */ /* 0x000eae000c1e1900 */
[----:B------:R-:W2:Y:S04]  /*0400*/  @P6 LDG.E R23, desc[UR10][R8.64+0xc] ;  /* 0x00000c0a08176981 */ /* 0x000ea8000c1e1900 */
[----:B------:R0:W2:Y:S01]  /*0410*/  @P6 LDG.E R24, desc[UR10][R6.64+0xc] ;  /* 0x00000c0a06186981 */ /* 0x0000a2000c1e1900 */
[----:B------:R-:W-:Y:S01]  /*0420*/  UIADD3 UR4, UPT, UPT, UR4, 0x8, URZ ;  /* 0x0000000804047890 */ /* 0x000fe2000fffe0ff */
[----:B---3--:R-:W-:-:S05]  /*0430*/  @P0 FFMA R0, R13, R12, R0 ;  /* 0x0000000c0d000223 */ /* 0x008fca0000000000 */
[----:B------:R-:W-:Y:S01]  /*0440*/  ISETP.NE.AND P0, PT, R4, UR4, PT ;  /* 0x0000000404007c0c */ /* 0x000fe2000bf05270 */
[----:B----4-:R-:W-:-:S04]  /*0450*/  @P1 FFMA R0, R15, R14, R0 ;  /* 0x0000000e0f001223 */ /* 0x010fc80000000000 */
[----:B-----5:R-:W-:Y:S01]  /*0460*/  @P2 FFMA R0, R17, R16, R0 ;  /* 0x0000001011002223 */ /* 0x020fe20000000000 */
[----:B------:R-:W-:Y:S01]  /*0470*/  IADD3 R12, P2, PT, R8, 0x20, RZ ;  /* 0x00000020080c7810 */ /* 0x000fe20007f5e0ff */
[----:B------:R-:W-:Y:S02]  /*0480*/  VIADD R22, R22, 0x8 ;  /* 0x0000000816167836 */ /* 0x000fe40000000000 */
[----:B------:R-:W-:Y:S01]  /*0490*/  VIADD R5, R5, 0x8 ;  /* 0x0000000805057836 */ /* 0x000fe20000000000 */
[----:B------:R-:W-:Y:S01]  /*04a0*/  IADD3.X R13, PT, PT, RZ, R9, RZ, P2, !PT ;  /* 0x00000009ff0d7210 */ /* 0x000fe200017fe4ff */
[----:B--2---:R-:W-:Y:S01]  /*04b0*/  @P3 FFMA R0, R11, R10, R0 ;  /* 0x0000000a0b003223 */ /* 0x004fe20000000000 */
[----:B------:R-:W-:-:S03]  /*04c0*/  IADD3 R10, P1, PT, R6, 0x20, RZ ;  /* 0x00000020060a7810 */ /* 0x000fc60007f3e0ff */
[----:B------:R-:W-:-:S04]  /*04d0*/  @P4 FFMA R0, R19, R18, R0 ;  /* 0x0000001213004223 */ /* 0x000fc80000000000 */
[----:B------:R-:W-:Y:S01]  /*04e0*/  @P5 FFMA R0, R21, R20, R0 ;  /* 0x0000001415005223 */ /* 0x000fe20000000000 */
[----:B0-----:R-:W-:-:S03]  /*04f0*/  IMAD.X R7, RZ, RZ, R7, P1 ;  /* 0x000000ffff077224 */ /* 0x001fc600008e0607 */
[----:B------:R-:W-:Y:S01]  /*0500*/  @P6 FFMA R0, R23, R24, R0 ;  /* 0x0000001817006223 */ /* 0x000fe20000000000 */
[----:B------:R-:W-:Y:S06]  /*0510*/  @P0 BRA `(.L_x_37) ;  /* 0xfffffffc002c0947 */ /* 0x000fec000383ffff */
.L_x_36:
[----:B------:R-:W-:Y:S05]  /*0520*/  BRA.U !UP0, `(.L_x_35) ;  /* 0x0000000508207547 */ /* 0x000fea000b800000 */
[----:B------:R-:W0:Y:S01]  /*0530*/  LDC R5, c[0x0][0x3a4] ;  /* 0x0000e900ff057b82 */ /* 0x000e220000000800 */
[----:B------:R-:W-:Y:S01]  /*0540*/  UISETP.GE.U32.AND UP0, UPT, UR8, 0x4, UPT ;  /* 0x000000040800788c */ /* 0x000fe2000bf06070 */
[----:B0-----:R-:W-:-:S04]  /*0550*/  LOP3.LUT R19, R5, 0x3, RZ, 0xc0, !PT ;  /* 0x0000000305137812 */ /* 0x001fc800078ec0ff */
[----:B------:R-:W-:-:S04]  /*0560*/  ISETP.NE.AND P4, PT, R19, RZ, PT ;  /* 0x000000ff1300720c */ /* 0x000fc80003f85270 */
[----:B------:R-:W-:Y:S09]  /*0570*/  BRA.U !UP0, `(.L_x_38) ;  /* 0x0000000108787547 */ /* 0x000ff2000b800000 */
[-C--:B------:R-:W-:Y:S01]  /*0580*/  ISETP.NE.AND P0, PT, R2, R4.reuse, PT ;  /* 0x000000040200720c */ /* 0x080fe20003f05270 */
[----:B------:R-:W0:Y:S01]  /*0590*/  LDC.64 R8, c[0x0][0x390] ;  /* 0x0000e400ff087b82 */ /* 0x000e220000000a00 */
[----:B------:R-:W1:Y:S01]  /*05a0*/  LDCU.64 UR4, c[0x0][0x388] ;  /* 0x00007100ff0477ac */ /* 0x000e620008000a00 */
[C---:B------:R-:W-:Y:S01]  /*05b0*/  VIADD R13, R4.reuse, 0x1 ;  /* 0x00000001040d7836 */ /* 0x040fe20000000000 */
[----:B------:R-:W-:Y:S01]  /*05c0*/  IADD3 R12, P3, PT, R3, R4, RZ ;  /* 0x00000004030c7210 */ /* 0x000fe20007f7e0ff */
[----:B------:R-:W-:-:S03]  /*05d0*/  VIADD R15, R4, 0x2 ;  /* 0x00000002040f7836 */ /* 0x000fc60000000000 */
[C---:B------:R-:W-:Y:S01]  /*05e0*/  ISETP.NE.AND P1, PT, R2.reuse, R13, PT ;  /* 0x0000000d0200720c */ /* 0x040fe20003f25270 */
[----:B------:R-:W-:Y:S01]  /*05f0*/  IMAD.X R13, RZ, RZ, RZ, P3 ;  /* 0x000000ffff0d7224 */ /* 0x000fe200018e06ff */
[----:B------:R-:W-:-:S03]  /*0600*/  ISETP.NE.AND P2, PT, R2, R15, PT ;  /* 0x0000000f0200720c */ /* 0x000fc60003f45270 */
[----:B------:R-:W2:Y:S01]  /*0610*/  @P0 LDC.64 R10, c[0x0][0x388] ;  /* 0x0000e200ff0a0b82 */ /* 0x000ea20000000a00 */
[----:B------:R-:W-:Y:S02]  /*0620*/  @P0 IADD3 R7, PT, PT, R3, R4, RZ ;  /* 0x0000000403070210 */ /* 0x000fe40007ffe0ff */
[----:B-1----:R-:W-:Y:S01]  /*0630*/  LEA R6, P5, R12, UR4, 0x2 ;  /* 0x000000040c067c11 */ /* 0x002fe2000f8a10ff */
[----:B0-----:R-:W-:-:S05]  /*0640*/  IMAD.WIDE.U32 R8, R4, 0x4, R8 ;  /* 0x0000000404087825 */ /* 0x001fca00078e0008 */
[----:B------:R-:W3:Y:S04]  /*0650*/  @P1 LDG.E R14, desc[UR10][R8.64+0x4] ;  /* 0x0000040a080e1981 */ /* 0x000ee8000c1e1900 */
[----:B------:R-:W4:Y:S01]  /*0660*/  @P2 LDG.E R16, desc[UR10][R8.64+0x8] ;  /* 0x0000080a08102981 */ /* 0x000f22000c1e1900 */
[----:B--2---:R-:W-:-:S04]  /*0670*/  @P0 IMAD.WIDE.U32 R10, R7, 0x4, R10 ;  /* 0x00000004070a0825 */ /* 0x004fc800078e000a */
[----:B------:R-:W-:Y:S02]  /*0680*/  VIADD R7, R4, 0x3 ;  /* 0x0000000304077836 */ /* 0x000fe40000000000 */
[----:B------:R-:W2:Y:S03]  /*0690*/  @P0 LDG.E R11, desc[UR10][R10.64] ;  /* 0x0000000a0a0b0981 */ /* 0x000ea6000c1e1900 */
[----:B------:R-:W-:Y:S02]  /*06a0*/  ISETP.NE.AND P3, PT, R2, R7, PT ;  /* 0x000000070200720c */ /* 0x000fe40003f65270 */
[----:B------:R-:W-:Y:S02]  /*06b0*/  LEA.HI.X R7, R12, UR5, R13, 0x2, P5 ;  /* 0x000000050c077c11 */ /* 0x000fe4000a8f140d */
[----:B------:R-:W2:Y:S04]  /*06c0*/  @P0 LDG.E R12, desc[UR10][R8.64] ;  /* 0x0000000a080c0981 */ /* 0x000ea8000c1e1900 */
[----:B------:R-:W3:Y:S04]  /*06d0*/  @P1 LDG.E R13, desc[UR10][R6.64+0x4] ;  /* 0x0000040a060d1981 */ /* 0x000ee8000c1e1900 */
[----:B------:R-:W4:Y:S04]  /*06e0*/  @P2 LDG.E R15, desc[UR10][R6.64+0x8] ;  /* 0x0000080a060f2981 */ /* 0x000f28000c1e1900 */
[----:B------:R-:W5:Y:S04]  /*06f0*/  @P3 LDG.E R17, desc[UR10][R6.64+0xc] ;  /* 0x00000c0a06113981 */ /* 0x000f68000c1e1900 */
[----:B------:R-:W5:Y:S01]  /*0700*/  @P3 LDG.E R18, desc[UR10][R8.64+0xc] ;  /* 0x00000c0a08123981 */ /* 0x000f62000c1e1900 */
[----:B------:R-:W-:-:S02]  /*0710*/  VIADD R4, R4, 0x4 ;  /* 0x0000000404047836 */ /* 0x000fc40000000000 */
[----:B--2---:R-:W-:-:S04]  /*0720*/  @P0 FFMA R0, R11, R12, R0 ;  /* 0x0000000c0b000223 */ /* 0x004fc80000000000 */
[----:B---3--:R-:W-:-:S04]  /*0730*/  @P1 FFMA R0, R13, R14, R0 ;  /* 0x0000000e0d001223 */ /* 0x008fc80000000000 */
[----:B----4-:R-:W-:-:S04]  /*0740*/  @P2 FFMA R0, R15, R16, R0 ;  /* 0x000000100f002223 */ /* 0x010fc80000000000 */
[----:B-----5:R-:W-:-:S07]  /*0750*/  @P3 FFMA R0, R17, R18, R0 ;  /* 0x0000001211003223 */ /* 0x020fce0000000000 */
.L_x_38:
[----:B------:R-:W-:Y:S05]  /*0760*/  @!P4 BRA `(.L_x_35) ;  /* 0x000000000090c947 */ /* 0x000fea0003800000 */
[----:B------:R-:W-:Y:S02]  /*0770*/  ISETP.NE.AND P0, PT, R19, 0x1, PT ;  /* 0x000000011300780c */ /* 0x000fe40003f05270 */
[----:B------:R-:W-:-:S11]  /*0780*/  LOP3.LUT R13, R5, 0x1, RZ, 0xc0, !PT ;  /* 0x00000001050d7812 */ /* 0x000fd600078ec0ff */
[----:B------:R-:W-:Y:S05]  /*0790*/  @!P0 BRA `(.L_x_39) ;  /* 0x0000000000508947 */ /* 0x000fea0003800000 */
[----:B------:R-:W-:Y:S01]  /*07a0*/  VIADD R5, R4, 0x1 ;  /* 0x0000000104057836 */ /* 0x000fe20000000000 */
[C---:B------:R-:W-:Y:S01]  /*07b0*/  ISETP.NE.AND P1, PT, R2.reuse, R4, PT ;  /* 0x000000040200720c */ /* 0x040fe20003f25270 */
[----:B------:R-:W0:Y:S03]  /*07c0*/  LDC.64 R6, c[0x0][0x390] ;  /* 0x0000e400ff067b82 */ /* 0x000e260000000a00 */
[----:B------:R-:W-:-:S09]  /*07d0*/  ISETP.NE.AND P2, PT, R2, R5, PT ;  /* 0x000000050200720c */ /* 0x000fd20003f45270 */
[----:B------:R-:W1:Y:S01]  /*07e0*/  @P1 LDC.64 R10, c[0x0][0x388] ;  /* 0x0000e200ff0a1b82 */ /* 0x000e620000000a00 */
[----:B------:R-:W-:-:S03]  /*07f0*/  @P1 IADD3 R9, PT, PT, R3, R4, RZ ;  /* 0x0000000403091210 */ /* 0x000fc60007ffe0ff */
[----:B------:R-:W-:-:S04]  /*0800*/  @P2 IADD3 R5, P0, PT, R3, R4, RZ ;  /* 0x0000000403052210 */ /* 0x000fc80007f1e0ff */
[----:B------:R-:W2:Y:S01]  /*0810*/  @P2 LDC.64 R14, c[0x0][0x388] ;  /* 0x0000e200ff0e2b82 */ /* 0x000ea20000000a00 */
[----:B------:R-:W-:Y:S02]  /*0820*/  @P2 IMAD.X R12, RZ, RZ, RZ, P0 ;  /* 0x000000ffff0c2224 */ /* 0x000fe400000e06ff */
[----:B0-----:R-:W-:-:S04]  /*0830*/  IMAD.WIDE.U32 R6, R4, 0x4, R6 ;  /* 0x0000000404067825 */ /* 0x001fc800078e0006 */
[----:B-1----:R-:W-:-:S06]  /*0840*/  @P1 IMAD.WIDE.U32 R10, R9, 0x4, R10 ;  /* 0x00000004090a1825 */ /* 0x002fcc00078e000a */
[----:B------:R-:W3:Y:S01]  /*0850*/  @P1 LDG.E R11, desc[UR10][R10.64] ;  /* 0x0000000a0a0b1981 */ /* 0x000ee2000c1e1900 */
[----:B--2---:R-:W-:-:S04]  /*0860*/  @P2 LEA R8, P0, R5, R14, 0x2 ;  /* 0x0000000e05082211 */ /* 0x004fc800078010ff */
[----:B------:R-:W-:Y:S02]  /*0870*/  @P2 LEA.HI.X R9, R5, R15, R12, 0x2, P0 ;  /* 0x0000000f05092211 */ /* 0x000fe400000f140c */
[----:B------:R-:W3:Y:S04]  /*0880*/  @P1 LDG.E R5, desc[UR10][R6.64] ;  /* 0x0000000a06051981 */ /* 0x000ee8000c1e1900 */
[----:B------:R-:W2:Y:S04]  /*0890*/  @P2 LDG.E R9, desc[UR10][R8.64+0x4] ;  /* 0x0000040a08092981 */ /* 0x000ea8000c1e1900 */
[----:B------:R-:W2:Y:S01]  /*08a0*/  @P2 LDG.E R12, desc[UR10][R6.64+0x4] ;  /* 0x0000040a060c2981 */ /* 0x000ea2000c1e1900 */
[----:B------:R-:W-:-:S02]  /*08b0*/  VIADD R4, R4, 0x2 ;  /* 0x0000000204047836 */ /* 0x000fc40000000000 */
[----:B---3--:R-:W-:-:S04]  /*08c0*/  @P1 FFMA R0, R11, R5, R0 ;  /* 0x000000050b001223 */ /* 0x008fc80000000000 */
[----:B--2---:R-:W-:-:S07]  /*08d0*/  @P2 FFMA R0, R9, R12, R0 ;  /* 0x0000000c09002223 */ /* 0x004fce0000000000 */
.L_x_39:
[----:B------:R-:W-:Y:S01]  /*08e0*/  ISETP.NE.AND P0, PT, R2, R4, PT ;  /* 0x000000040200720c */ /* 0x000fe20003f05270 */
[----:B------:R-:W-:Y:S03]  /*08f0*/  BSSY.RECONVERGENT B0, `(.L_x_35) ;  /* 0x000000b000007945 */ /* 0x000fe60003800200 */
[----:B------:R-:W-:-:S13]  /*0900*/  ISETP.NE.U32.OR P0, PT, R13, 0x1, !P0 ;  /* 0x000000010d00780c */ /* 0x000fda0004705470 */
[----:B------:R-:W-:Y:S05]  /*0910*/  @P0 BRA `(.L_x_40) ;  /* 0x0000000000200947 */ /* 0x000fea0003800000 */
[----:B------:R-:W0:Y:S01]  /*0920*/  LDC.64 R6, c[0x0][0x388] ;  /* 0x0000e200ff067b82 */ /* 0x000e220000000a00 */
[----:B------:R-:W-:-:S07]  /*0930*/  IMAD.IADD R3, R3, 0x1, R4 ;  /* 0x0000000103037824 */ /* 0x000fce00078e0204 */
[----:B------:R-:W1:Y:S01]  /*0940*/  LDC.64 R8, c[0x0][0x390] ;  /* 0x0000e400ff087b82 */ /* 0x000e620000000a00 */
[----:B0-----:R-:W-:-:S06]  /*0950*/  IMAD.WIDE.U32 R6, R3, 0x4, R6 ;  /* 0x0000000403067825 */ /* 0x001fcc00078e0006 */
[----:B------:R-:W2:Y:S01]  /*0960*/  LDG.E R7, desc[UR10][R6.64] ;  /* 0x0000000a06077981 */ /* 0x000ea2000c1e1900 */
[----:B-1----:R-:W-:-:S06]  /*0970*/  IMAD.WIDE.U32 R4, R4, 0x4, R8 ;  /* 0x0000000404047825 */ /* 0x002fcc00078e0008 */
[----:B------:R-:W2:Y:S02]  /*0980*/  LDG.E R4, desc[UR10][R4.64] ;  /* 0x0000000a04047981 */ /* 0x000ea4000c1e1900 */
[----:B--2---:R-:W-:-:S07]  /*0990*/  FFMA R0, R7, R4, R0 ;  /* 0x0000000407007223 */ /* 0x004fce0000000000 */
.L_x_40:
[----:B------:R-:W-:Y:S05]  /*09a0*/  BSYNC.RECONVERGENT B0 ;  /* 0x0000000000007941 */ /* 0x000fea0003800200 */
.L_x_35:
[----:B------:R-:W0:Y:S01]  /*09b0*/  LDC.64 R6, c[0x0][0x388] ;  /* 0x0000e200ff067b82 */ /* 0x000e220000000a00 */
[----:B------:R-:W1:Y:S07]  /*09c0*/  LDCU UR4, c[0x0][0x3a4] ;  /* 0x00007480ff0477ac */ /* 0x000e6e0008000800 */
[----:B------:R-:W2:Y:S01]  /*09d0*/  LDC.64 R4, c[0x0][0x398] ;  /* 0x0000e600ff047b82 */ /* 0x000ea20000000a00 */
[----:B-1----:R-:W-:-:S04]  /*09e0*/  IMAD R3, R2, UR4, R2 ;  /* 0x0000000402037c24 */ /* 0x002fc8000f8e0202 */
[----:B0-----:R-:W-:-:S05]  /*09f0*/  IMAD.WIDE R6, R3, 0x4, R6 ;  /* 0x0000000403067825 */ /* 0x001fca00078e0206 */
[----:B------:R-:W3:Y:S01]  /*0a00*/  LDG.E R3, desc[UR10][R6.64] ;  /* 0x0000000a06037981 */ /* 0x000ee2000c1e1900 */
[----:B--2---:R-:W-:-:S06]  /*0a10*/  IMAD.WIDE.U32 R4, R2, 0x4, R4 ;  /* 0x0000000402047825 */ /* 0x004fcc00078e0004 */
[----:B------:R-:W2:Y:S01]  /*0a20*/  LDG.E R5, desc[UR10][R4.64] ;  /* 0x0000000a04057981 */ /* 0x000ea2000c1e1900 */
[----:B------:R-:W-:Y:S01]  /*0a30*/  BSSY.RECONVERGENT B0, `(.L_x_41) ;  /* 0x000000d000007945 */ /* 0x000fe20003800200 */
[----:B---3--:R-:W0:Y:S01]  /*0a40*/  MUFU.RCP R8, R3 ;  /* 0x0000000300087308 */ /* 0x008e220000001000 */
[----:B--2---:R-:W-:-:S07]  /*0a50*/  FADD R0, R5, -R0 ;  /* 0x8000000005007221 */ /* 0x004fce0000000000 */
        /* <DEDUP_REMOVED lines=8> */
[----:B------:R-:W-:Y:S05]  /*0ae0*/  CALL.REL.NOINC `($__internal_1_$__cuda_sm3x_div_rn_noftz_f32_slowpath) ;  /* 0x0000000000187944 */ /* 0x000fea0003c00000 */
[----:B------:R-:W-:-:S07]  /*0af0*/  MOV R9, R0 ;  /* 0x0000000000097202 */ /* 0x000fce0000000f00 */
.L_x_42:
[----:B------:R-:W-:Y:S05]  /*0b00*/  BSYNC.RECONVERGENT B0 ;  /* 0x0000000000007941 */ /* 0x000fea0003800200 */
.L_x_41:
[----:B------:R-:W0:Y:S02]  /*0b10*/  LDC.64 R4, c[0x0][0x380] ;  /* 0x0000e000ff047b82 */ /* 0x000e240000000a00 */
[----:B0-----:R-:W-:-:S05]  /*0b20*/  IMAD.WIDE.U32 R2, R2, 0x4, R4 ;  /* 0x0000000402027825 */ /* 0x001fca00078e0004 */
[----:B------:R-:W-:Y:S01]  /*0b30*/  STG.E desc[UR10][R2.64], R9 ;  /* 0x0000000902007986 */ /* 0x000fe2000c10190a */
[----:B------:R-:W-:Y:S05]  /*0b40*/  EXIT ;  /* 0x000000000000794d */ /* 0x000fea0003800000 */
        .weak           $__internal_1_$__cuda_sm3x_div_rn_noftz_f32_slowpath
        .type           $__internal_1_$__cuda_sm3x_div_rn_noftz_f32_slowpath,@function
        .size           $__internal_1_$__cuda_sm3x_div_rn_noftz_f32_slowpath,(.L_x_56 - $__internal_1_$__cuda_sm3x_div_rn_noftz_f32_slowpath)
$__internal_1_$__cuda_sm3x_div_rn_noftz_f32_slowpath:
[----:B------:R-:W-:Y:S01]  /*0b50*/  SHF.R.U32.HI R6, RZ, 0x17, R3 ;  /* 0x00000017ff067819 */ /* 0x000fe20000011603 */
[----:B------:R-:W-:Y:S01]  /*0b60*/  BSSY.RECONVERGENT B1, `(.L_x_43) ;  /* 0x0000064000017945 */ /* 0x000fe20003800200 */
[--C-:B------:R-:W-:Y:S02]  /*0b70*/  SHF.R.U32.HI R5, RZ, 0x17, R0.reuse ;  /* 0x00000017ff057819 */ /* 0x100fe40000011600 */
[----:B------:R-:W-:Y:S02]  /*0b80*/  LOP3.LUT R6, R6, 0xff, RZ, 0xc0, !PT ;  /* 0x000000ff06067812 */ /* 0x000fe400078ec0ff */
[----:B------:R-:W-:Y:S01]  /*0b90*/  LOP3.LUT R10, R5, 0xff, RZ, 0xc0, !PT ;  /* 0x000000ff050a7812 */ /* 0x000fe200078ec0ff */
[----:B------:R-:W-:Y:S01]  /*0ba0*/  IMAD.MOV.U32 R5, RZ, RZ, R0 ;  /* 0x000000ffff057224 */ /* 0x000fe200078e0000 */
[----:B------:R-:W-:Y:S01]  /*0bb0*/  MOV R8, R3 ;  /* 0x0000000300087202 */ /* 0x000fe20000000f00 */
[----:B------:R-:W-:Y:S02]  /*0bc0*/  VIADD R9, R6, 0xffffffff ;  /* 0xffffffff06097836 */ /* 0x000fe40000000000 */
[----:B------:R-:W-:-:S03]  /*0bd0*/  VIADD R11, R10, 0xffffffff ;  /* 0xffffffff0a0b7836 */ /* 0x000fc60000000000 */
[----:B------:R-:W-:-:S04]  /*0be0*/  ISETP.GT.U32.AND P0, PT, R9, 0xfd, PT ;  /* 0x000000fd0900780c */ /* 0x000fc80003f04070 */
[----:B------:R-:W-:-:S13]  /*0bf0*/  ISETP.GT.U32.OR P0, PT, R11, 0xfd, P0 ;  /* 0x000000fd0b00780c */ /* 0x000fda0000704470 */
[----:B------:R-:W-:Y:S01]  /*0c00*/  @!P0 IMAD.MOV.U32 R7, RZ, RZ, RZ ;  /* 0x000000ffff078224 */ /* 0x000fe200078e00ff */
[----:B------:R-:W-:Y:S06]  /*0c10*/  @!P0 BRA `(.L_x_44) ;  /* 0x00000000005c8947 */ /* 0x000fec0003800000 */
[----:B------:R-:W-:Y:S02]  /*0c20*/  FSETP.GTU.FTZ.AND P0, PT, |R0|, +INF , PT ;  /* 0x7f8000000000780b */ /* 0x000fe40003f1c200 */
[----:B------:R-:W-:-:S04]  /*0c30*/  FSETP.GTU.FTZ.AND P1, PT, |R3|, +INF , PT ;  /* 0x7f8000000300780b */ /* 0x000fc80003f3c200 */
        /* <DEDUP_REMOVED lines=16> */
[----:B------:R-:W-:Y:S02]  /*0d40*/  @P0 IMAD.MOV.U32 R7, RZ, RZ, RZ ;  /* 0x000000ffff070224 */ /* 0x000fe400078e00ff */
[----:B------:R-:W-:Y:S01]  /*0d50*/  @!P0 FFMA R5, R0, 1.84467440737095516160e+19, RZ ;  /* 0x5f80000000058823 */ /* 0x000fe200000000ff */
[----:B------:R-:W-:Y:S02]  /*0d60*/  @!P0 IMAD.MOV.U32 R7, RZ, RZ, -0x40 ;  /* 0xffffffc0ff078424 */ /* 0x000fe400078e00ff */
[----:B------:R-:W-:-:S03]  /*0d70*/  @!P1 FFMA R8, R3, 1.84467440737095516160e+19, RZ ;  /* 0x5f80000003089823 */ /* 0x000fc600000000ff */
[----:B------:R-:W-:-:S07]  /*0d80*/  @!P1 IADD3 R7, PT, PT, R7, 0x40, RZ ;  /* 0x0000004007079810 */ /* 0x000fce0007ffe0ff */
.L_x_44:
[----:B------:R-:W-:Y:S01]  /*0d90*/  LEA R3, R6, 0xc0800000, 0x17 ;  /* 0xc080000006037811 */ /* 0x000fe200078eb8ff */
[----:B------:R-:W-:Y:S04]  /*0da0*/  BSSY.RECONVERGENT B2, `(.L_x_49) ;  /* 0x0000036000027945 */ /* 0x000fe80003800200 */
[----:B------:R-:W-:Y:S02]  /*0db0*/  IMAD.IADD R8, R8, 0x1, -R3 ;  /* 0x0000000108087824 */ /* 0x000fe400078e0a03 */
[----:B------:R-:W-:Y:S02]  /*0dc0*/  VIADD R3, R10, 0xffffff81 ;  /* 0xffffff810a037836 */ /* 0x000fe40000000000 */
[----:B------:R-:W0:Y:S01]  /*0dd0*/  MUFU.RCP R9, R8 ;  /* 0x0000000800097308 */ /* 0x000e220000001000 */
[----:B------:R-:W-:Y:S01]  /*0de0*/  FADD.FTZ R11, -R8, -RZ ;  /* 0x800000ff080b7221 */ /* 0x000fe20000010100 */
[C---:B------:R-:W-:Y:S01]  /*0df0*/  IMAD R0, R3.reuse, -0x800000, R5 ;  /* 0xff80000003007824 */ /* 0x040fe200078e0205 */
[----:B------:R-:W-:-:S05]  /*0e00*/  IADD3 R6, PT, PT, R3, 0x7f, -R6 ;  /* 0x0000007f03067810 */ /* 0x000fca0007ffe806 */
[----:B------:R-:W-:Y:S02]  /*0e10*/  IMAD.IADD R6, R6, 0x1, R7 ;  /* 0x0000000106067824 */ /* 0x000fe400078e0207 */
        /* <DEDUP_REMOVED lines=21> */
[C---:B------:R-:W-:Y:S02]  /*0f70*/  VIADD R8, R7.reuse, 0x20 ;  /* 0x0000002007087836 */ /* 0x040fe40000000000 */
[CCC-:B------:R-:W-:Y:S01]  /*0f80*/  FFMA.RM R6, R12.reuse, R10.reuse, R9.reuse ;  /* 0x0000000a0c067223 */ /* 0x1c0fe20000004009 */
[----:B------:R-:W-:Y:S02]  /*0f90*/  ISETP.NE.AND P2, PT, R7, RZ, PT ;  /* 0x000000ff0700720c */ /* 0x000fe40003f45270 */
[----:B------:R-:W-:Y:S01]  /*0fa0*/  LOP3.LUT R5, R3, 0x7fffff, RZ, 0xc0, !PT ;  /* 0x007fffff03057812 */ /* 0x000fe200078ec0ff */
[----:B------:R-:W-:Y:S01]  /*0fb0*/  FFMA.RP R3, R12, R10, R9 ;  /* 0x0000000a0c037223 */ /* 0x000fe20000008009 */
[----:B------:R-:W-:Y:S01]  /*0fc0*/  ISETP.NE.AND P1, PT, R7, RZ, PT ;  /* 0x000000ff0700720c */ /* 0x000fe20003f25270 */
[----:B------:R-:W-:Y:S01]  /*0fd0*/  IMAD.MOV R7, RZ, RZ, -R7 ;  /* 0x000000ffff077224 */ /* 0x000fe200078e0a07 */
[----:B------:R-:W-:-:S02]  /*0fe0*/  LOP3.LUT R5, R5, 0x800000, RZ, 0xfc, !PT ;  /* 0x0080000005057812 */ /* 0x000fc400078efcff */
[----:B------:R-:W-:Y:S02]  /*0ff0*/  FSETP.NEU.FTZ.AND P0, PT, R3, R6, PT ;  /* 0x000000060300720b */ /* 0x000fe40003f1d000 */
[----:B------:R-:W-:Y:S02]  /*1000*/  SHF.L.U32 R8, R5, R8, RZ ;  /* 0x0000000805087219 */ /* 0x000fe400000006ff */
[----:B------:R-:W-:Y:S02]  /*1010*/  SEL R6, R7, RZ, P2 ;  /* 0x000000ff07067207 */ /* 0x000fe40001000000 */
[----:B------:R-:W-:Y:S02]  /*1020*/  ISETP.NE.AND P1, PT, R8, RZ, P1 ;  /* 0x000000ff0800720c */ /* 0x000fe40000f25270 */
[----:B------:R-:W-:Y:S02]  /*1030*/  SHF.R.U32.HI R6, RZ, R6, R5 ;  /* 0x00000006ff067219 */ /* 0x000fe40000011605 */
[----:B------:R-:W-:-:S02]  /*1040*/  PLOP3.LUT P0, PT, P0, P1, PT, 0xf8, 0x8f ;  /* 0x00000000008f781c */ /* 0x000fc40000703f70 */
[----:B------:R-:W-:Y:S02]  /*1050*/  SHF.R.U32.HI R8, RZ, 0x1, R6 ;  /* 0x00000001ff087819 */ /* 0x000fe40000011606 */
[----:B------:R-:W-:-:S04]  /*1060*/  SEL R3, RZ, 0x1, !P0 ;  /* 0x00000001ff037807 */ /* 0x000fc80004000000 */
[----:B------:R-:W-:-:S04]  /*1070*/  LOP3.LUT R3, R3, 0x1, R8, 0xf8, !PT ;  /* 0x0000000103037812 */ /* 0x000fc800078ef808 */
[----:B------:R-:W-:-:S04]  /*1080*/  LOP3.LUT R3, R3, R6, RZ, 0xc0, !PT ;  /* 0x0000000603037212 */ /* 0x000fc800078ec0ff */
[----:B------:R-:W-:-:S04]  /*1090*/  IADD3 R3, PT, PT, R8, R3, RZ ;  /* 0x0000000308037210 */ /* 0x000fc80007ffe0ff */
[----:B------:R-:W-:Y:S01]  /*10a0*/  LOP3.LUT R0, R3, R0, RZ, 0xfc, !PT ;  /* 0x0000000003007212 */ /* 0x000fe200078efcff */
[----:B------:R-:W-:Y:S06]  /*10b0*/  BRA `(.L_x_52) ;  /* 0x0000000000107947 */ /* 0x000fec0003800000 */
.L_x_51:
[----:B------:R-:W-:-:S04]  /*10c0*/  LOP3.LUT R0, R0, 0x80000000, RZ, 0xc0, !PT ;  /* 0x8000000000007812 */ /* 0x000fc800078ec0ff */
[----:B------:R-:W-:Y:S01]  /*10d0*/  LOP3.LUT R0, R0, 0x7f800000, RZ, 0xfc, !PT ;  /* 0x7f80000000007812 */ /* 0x000fe200078efcff */
[----:B------:R-:W-:Y:S06]  /*10e0*/  BRA `(.L_x_52) ;  /* 0x0000000000047947 */ /* 0x000fec0003800000 */
.L_x_50:
[----:B------:R-:W-:-:S07]  /*10f0*/  IMAD R0, R6, 0x800000, R0 ;  /* 0x0080000006007824 */ /* 0x000fce00078e0200 */
.L_x_52:
[----:B------:R-:W-:Y:S05]  /*1100*/  BSYNC.RECONVERGENT B2 ;  /* 0x0000000000027941 */ /* 0x000fea0003800200 */
.L_x_49:
[----:B------:R-:W-:Y:S05]  /*1110*/  BRA `(.L_x_53) ;  /* 0x0000000000207947 */ /* 0x000fea0003800000 */
.L_x_48:
[----:B------:R-:W-:-:S04]  /*1120*/  LOP3.LUT R0, R8, 0x80000000, R5, 0x48, !PT ;  /* 0x8000000008007812 */ /* 0x000fc800078e4805 */
[----:B------:R-:W-:Y:S01]  /*1130*/  LOP3.LUT R0, R0, 0x7f800000, RZ, 0xfc, !PT ;  /* 0x7f80000000007812 */ /* 0x000fe200078efcff */
[----:B------:R-:W-:Y:S06]  /*1140*/  BRA `(.L_x_53) ;  /* 0x0000000000147947 */ /* 0x000fec0003800000 */
.L_x_47:
[----:B------:R-:W-:Y:S01]  /*1150*/  LOP3.LUT R0, R8, 0x80000000, R5, 0x48, !PT ;  /* 0x8000000008007812 */ /* 0x000fe200078e4805 */
[----:B------:R-:W-:Y:S06]  /*1160*/  BRA `(.L_x_53) ;  /* 0x00000000000c7947 */ /* 0x000fec0003800000 */
.L_x_46:
[----:B------:R-:W0:Y:S01]  /*1170*/  MUFU.RSQ R0, -QNAN ;  /* 0xffc0000000007908 */ /* 0x000e220000001400 */
[----:B------:R-:W-:Y:S05]  /*1180*/  BRA `(.L_x_53) ;  /* 0x0000000000047947 */ /* 0x000fea0003800000 */
.L_x_45:
[----:B------:R-:W-:-:S07]  /*1190*/  FADD.FTZ R0, R0, R3 ;  /* 0x0000000300007221 */ /* 0x000fce0000010000 */
.L_x_53:
[----:B------:R-:W-:Y:S05]  /*11a0*/  BSYNC.RECONVERGENT B1 ;  /* 0x0000000000017941 */ /* 0x000fea0003800200 */
.L_x_43:
[----:B------:R-:W-:-:S04]  /*11b0*/  IMAD.MOV.U32 R5, RZ, RZ, 0x0 ;  /* 0x00000000ff057424 */ /* 0x000fc800078e00ff */
[----:B0-----:R-:W-:Y:S05]  /*11c0*/  RET.REL.NODEC R4 `(_Z6jacobiPfS_S_S_ii) ;  /* 0xffffffec048c7950 */ /* 0x001fea0003c3ffff */
.L_x_54:
        /* <DEDUP_REMOVED lines=11> */
.L_x_56:


//--------------------- .nv.shared.reserved.0     --------------------------
	.section	.nv.shared.reserved.0,"aw",@nobits
	.weak		__nv_reservedSMEM_offset_0_alias
	.size		__nv_reservedSMEM_offset_0_alias, 0, 64
	.other		__nv_reservedSMEM_offset_0_alias,@"STO_CUDA_RESERVED_SHARED STV_DEFAULT"
__nv_reservedSMEM_offset_0_alias:
	.zero		0
	.zero		64


//--------------------- .nv.constant0._Z15jacobiOptimizedPfS_S_S_ii --------------------------
	.section	.nv.constant0._Z15jacobiOptimizedPfS_S_S_ii,"a",@progbits
	.sectionflags	@""
	.align	4
.nv.constant0._Z15jacobiOptimizedPfS_S_S_ii:
	.zero		936


//--------------------- .nv.constant0._Z6jacobiPfS_S_S_ii --------------------------
	.section	.nv.constant0._Z6jacobiPfS_S_S_ii,"a",@progbits
	.sectionflags	@""
	.align	4
.nv.constant0._Z6jacobiPfS_S_S_ii:
	.zero		936


//--------------------- SYMBOLS --------------------------

	.type		.nv.reservedSmem.offset0,@object
	.size		.nv.reservedSmem.offset0,0x4
